//
// Generated by NVIDIA NVVM Compiler
//
// Compiler Build ID: CL-36424714
// Cuda compilation tools, release 13.0, V13.0.88
// Based on NVVM 20.0.0
//

.version 9.0
.target sm_100
.address_size 64

	// .globl	_Z10swapKerneliP6numberS0_
.extern .shared .align 16 .b8 sdata[];

.visible .entry _Z10swapKerneliP6numberS0_(
	.param .u32 _Z10swapKerneliP6numberS0__param_0,
	.param .u64 .ptr .align 1 _Z10swapKerneliP6numberS0__param_1,
	.param .u64 .ptr .align 1 _Z10swapKerneliP6numberS0__param_2
)
{
	.reg .pred 	%p<2>;
	.reg .b32 	%r<7>;
	.reg .b64 	%rd<9>;

	ld.param.u32 	%r1, [_Z10swapKerneliP6numberS0__param_0];
	ld.param.u64 	%rd1, [_Z10swapKerneliP6numberS0__param_1];
	ld.param.u64 	%rd2, [_Z10swapKerneliP6numberS0__param_2];
	mov.u32 	%r2, %tid.x;
	setp.ne.s32 	%p1, %r2, 0;
	@%p1 bra 	$L__BB0_2;
	cvta.to.global.u64 	%rd3, %rd2;
	cvta.to.global.u64 	%rd4, %rd1;
	ld.global.u32 	%r3, [%rd3];
	ld.global.u32 	%r4, [%rd3+4];
	add.s32 	%r5, %r1, -1;
	mul.wide.s32 	%rd5, %r1, 8;
	add.s64 	%rd6, %rd4, %rd5;
	ld.global.u32 	%r6, [%rd6+-8];
	mul.wide.s32 	%rd7, %r4, 8;
	add.s64 	%rd8, %rd4, %rd7;
	st.global.u32 	[%rd8], %r6;
	st.global.u32 	[%rd8+4], %r4;
	st.global.u32 	[%rd6+-8], %r3;
	st.global.u32 	[%rd6+-4], %r5;
$L__BB0_2:
	ret;

}
	// .globl	_Z12reduceKernelILj1024EEviP6numberS1_
.visible .entry _Z12reduceKernelILj1024EEviP6numberS1_(
	.param .u32 _Z12reduceKernelILj1024EEviP6numberS1__param_0,
	.param .u64 .ptr .align 1 _Z12reduceKernelILj1024EEviP6numberS1__param_1,
	.param .u64 .ptr .align 1 _Z12reduceKernelILj1024EEviP6numberS1__param_2
)
{
	.reg .pred 	%p<34>;
	.reg .b32 	%r<60>;
	.reg .b64 	%rd<13>;

	ld.param.u32 	%r18, [_Z12reduceKernelILj1024EEviP6numberS1__param_0];
	ld.param.u64 	%rd5, [_Z12reduceKernelILj1024EEviP6numberS1__param_1];
	ld.param.u64 	%rd4, [_Z12reduceKernelILj1024EEviP6numberS1__param_2];
	cvta.to.global.u64 	%rd1, %rd5;
	mov.u32 	%r1, %tid.x;
	mov.u32 	%r2, %ctaid.x;
	mov.u32 	%r19, %ntid.x;
	mul.lo.s32 	%r20, %r19, %r2;
	shl.b32 	%r21, %r20, 1;
	add.s32 	%r3, %r21, %r1;
	add.s32 	%r4, %r3, %r19;
	setp.ge.u32 	%p1, %r4, %r18;
	shl.b32 	%r22, %r1, 3;
	mov.u32 	%r23, sdata;
	add.s32 	%r5, %r23, %r22;
	@%p1 bra 	$L__BB1_4;
	mul.wide.u32 	%rd8, %r3, 8;
	add.s64 	%rd2, %rd1, %rd8;
	ld.global.u32 	%r6, [%rd2];
	mul.wide.u32 	%rd9, %r4, 8;
	add.s64 	%rd3, %rd1, %rd9;
	ld.global.u32 	%r7, [%rd3];
	setp.le.s32 	%p3, %r6, %r7;
	@%p3 bra 	$L__BB1_3;
	ld.global.u32 	%r27, [%rd2+4];
	st.shared.v2.u32 	[%r5], {%r6, %r27};
	bra.uni 	$L__BB1_6;
$L__BB1_3:
	ld.global.u32 	%r26, [%rd3+4];
	st.shared.v2.u32 	[%r5], {%r7, %r26};
	bra.uni 	$L__BB1_6;
$L__BB1_4:
	setp.ge.u32 	%p2, %r3, %r18;
	@%p2 bra 	$L__BB1_6;
	mul.wide.u32 	%rd6, %r3, 8;
	add.s64 	%rd7, %rd1, %rd6;
	ld.global.u32 	%r24, [%rd7];
	ld.global.u32 	%r25, [%rd7+4];
	st.shared.v2.u32 	[%r5], {%r24, %r25};
$L__BB1_6:
	bar.sync 	0;
	setp.gt.u32 	%p4, %r1, 511;
	add.s32 	%r28, %r3, 512;
	setp.ge.u32 	%p5, %r28, %r18;
	or.pred  	%p6, %p4, %p5;
	@%p6 bra 	$L__BB1_9;
	ld.shared.u32 	%r29, [%r5];
	ld.shared.u32 	%r8, [%r5+4096];
	setp.gt.s32 	%p7, %r29, %r8;
	@%p7 bra 	$L__BB1_9;
	ld.shared.u32 	%r30, [%r5+4100];
	st.shared.v2.u32 	[%r5], {%r8, %r30};
$L__BB1_9:
	bar.sync 	0;
	setp.gt.u32 	%p8, %r1, 255;
	add.s32 	%r31, %r3, 256;
	setp.ge.u32 	%p9, %r31, %r18;
	or.pred  	%p10, %p8, %p9;
	@%p10 bra 	$L__BB1_12;
	ld.shared.u32 	%r32, [%r5];
	ld.shared.u32 	%r9, [%r5+2048];
	setp.gt.s32 	%p11, %r32, %r9;
	@%p11 bra 	$L__BB1_12;
	ld.shared.u32 	%r33, [%r5+2052];
	st.shared.v2.u32 	[%r5], {%r9, %r33};
$L__BB1_12:
	bar.sync 	0;
	setp.gt.u32 	%p12, %r1, 127;
	add.s32 	%r34, %r3, 128;
	setp.ge.u32 	%p13, %r34, %r18;
	or.pred  	%p14, %p12, %p13;
	@%p14 bra 	$L__BB1_15;
	ld.shared.u32 	%r35, [%r5];
	ld.shared.u32 	%r10, [%r5+1024];
	setp.gt.s32 	%p15, %r35, %r10;
	@%p15 bra 	$L__BB1_15;
	ld.shared.u32 	%r36, [%r5+1028];
	st.shared.v2.u32 	[%r5], {%r10, %r36};
$L__BB1_15:
	bar.sync 	0;
	setp.gt.u32 	%p16, %r1, 63;
	add.s32 	%r37, %r3, 64;
	setp.ge.u32 	%p17, %r37, %r18;
	or.pred  	%p18, %p16, %p17;
	@%p18 bra 	$L__BB1_18;
	ld.shared.u32 	%r38, [%r5];
	ld.shared.u32 	%r11, [%r5+512];
	setp.gt.s32 	%p19, %r38, %r11;
	@%p19 bra 	$L__BB1_18;
	ld.shared.u32 	%r39, [%r5+516];
	st.shared.v2.u32 	[%r5], {%r11, %r39};
$L__BB1_18:
	bar.sync 	0;
	setp.gt.u32 	%p20, %r1, 31;
	@%p20 bra 	$L__BB1_39;
	add.s32 	%r40, %r3, 32;
	setp.ge.u32 	%p21, %r40, %r18;
	@%p21 bra 	$L__BB1_22;
	ld.shared.u32 	%r41, [%r5];
	ld.shared.u32 	%r12, [%r5+256];
	setp.gt.s32 	%p22, %r41, %r12;
	@%p22 bra 	$L__BB1_22;
	ld.shared.u32 	%r42, [%r5+260];
	st.shared.v2.u32 	[%r5], {%r12, %r42};
$L__BB1_22:
	add.s32 	%r43, %r3, 16;
	setp.ge.u32 	%p23, %r43, %r18;
	@%p23 bra 	$L__BB1_25;
	ld.shared.u32 	%r44, [%r5];
	ld.shared.u32 	%r13, [%r5+128];
	setp.gt.s32 	%p24, %r44, %r13;
	@%p24 bra 	$L__BB1_25;
	ld.shared.u32 	%r45, [%r5+132];
	st.shared.v2.u32 	[%r5], {%r13, %r45};
$L__BB1_25:
	add.s32 	%r46, %r3, 8;
	setp.ge.u32 	%p25, %r46, %r18;
	@%p25 bra 	$L__BB1_28;
	ld.shared.u32 	%r47, [%r5];
	ld.shared.u32 	%r14, [%r5+64];
	setp.gt.s32 	%p26, %r47, %r14;
	@%p26 bra 	$L__BB1_28;
	ld.shared.u32 	%r48, [%r5+68];
	st.shared.v2.u32 	[%r5], {%r14, %r48};
$L__BB1_28:
	add.s32 	%r49, %r3, 4;
	setp.ge.u32 	%p27, %r49, %r18;
	@%p27 bra 	$L__BB1_31;
	ld.shared.u32 	%r50, [%r5];
	ld.shared.u32 	%r15, [%r5+32];
	setp.gt.s32 	%p28, %r50, %r15;
	@%p28 bra 	$L__BB1_31;
	ld.shared.u32 	%r51, [%r5+36];
	st.shared.v2.u32 	[%r5], {%r15, %r51};
$L__BB1_31:
	add.s32 	%r52, %r3, 2;
	setp.ge.u32 	%p29, %r52, %r18;
	@%p29 bra 	$L__BB1_34;
	ld.shared.u32 	%r53, [%r5];
	ld.shared.u32 	%r16, [%r5+16];
	setp.gt.s32 	%p30, %r53, %r16;
	@%p30 bra 	$L__BB1_34;
	ld.shared.u32 	%r54, [%r5+20];
	st.shared.v2.u32 	[%r5], {%r16, %r54};
$L__BB1_34:
	add.s32 	%r55, %r3, 1;
	setp.ge.u32 	%p31, %r55, %r18;
	@%p31 bra 	$L__BB1_37;
	ld.shared.u32 	%r56, [%r5];
	ld.shared.u32 	%r17, [%r5+8];
	setp.gt.s32 	%p32, %r56, %r17;
	@%p32 bra 	$L__BB1_37;
	ld.shared.u32 	%r57, [%r5+12];
	st.shared.v2.u32 	[%r5], {%r17, %r57};
$L__BB1_37:
	setp.ne.s32 	%p33, %r1, 0;
	@%p33 bra 	$L__BB1_39;
	cvta.to.global.u64 	%rd10, %rd4;
	mul.wide.u32 	%rd11, %r2, 8;
	add.s64 	%rd12, %rd10, %rd11;
	ld.shared.v2.u32 	{%r58, %r59}, [sdata];
	st.global.u32 	[%rd12], %r58;
	st.global.u32 	[%rd12+4], %r59;
$L__BB1_39:
	ret;

}
	// .globl	_Z12reduceKernelILj512EEviP6numberS1_
.visible .entry _Z12reduceKernelILj512EEviP6numberS1_(
	.param .u32 _Z12reduceKernelILj512EEviP6numberS1__param_0,
	.param .u64 .ptr .align 1 _Z12reduceKernelILj512EEviP6numberS1__param_1,
	.param .u64 .ptr .align 1 _Z12reduceKernelILj512EEviP6numberS1__param_2
)
{
	.reg .pred 	%p<30>;
	.reg .b32 	%r<56>;
	.reg .b64 	%rd<13>;

	ld.param.u32 	%r17, [_Z12reduceKernelILj512EEviP6numberS1__param_0];
	ld.param.u64 	%rd5, [_Z12reduceKernelILj512EEviP6numberS1__param_1];
	ld.param.u64 	%rd4, [_Z12reduceKernelILj512EEviP6numberS1__param_2];
	cvta.to.global.u64 	%rd1, %rd5;
	mov.u32 	%r1, %tid.x;
	mov.u32 	%r2, %ctaid.x;
	mov.u32 	%r18, %ntid.x;
	mul.lo.s32 	%r19, %r18, %r2;
	shl.b32 	%r20, %r19, 1;
	add.s32 	%r3, %r20, %r1;
	add.s32 	%r4, %r3, %r18;
	setp.ge.u32 	%p1, %r4, %r17;
	shl.b32 	%r21, %r1, 3;
	mov.u32 	%r22, sdata;
	add.s32 	%r5, %r22, %r21;
	@%p1 bra 	$L__BB2_4;
	mul.wide.u32 	%rd8, %r3, 8;
	add.s64 	%rd2, %rd1, %rd8;
	ld.global.u32 	%r6, [%rd2];
	mul.wide.u32 	%rd9, %r4, 8;
	add.s64 	%rd3, %rd1, %rd9;
	ld.global.u32 	%r7, [%rd3];
	setp.le.s32 	%p3, %r6, %r7;
	@%p3 bra 	$L__BB2_3;
	ld.global.u32 	%r26, [%rd2+4];
	st.shared.v2.u32 	[%r5], {%r6, %r26};
	bra.uni 	$L__BB2_6;
$L__BB2_3:
	ld.global.u32 	%r25, [%rd3+4];
	st.shared.v2.u32 	[%r5], {%r7, %r25};
	bra.uni 	$L__BB2_6;
$L__BB2_4:
	setp.ge.u32 	%p2, %r3, %r17;
	@%p2 bra 	$L__BB2_6;
	mul.wide.u32 	%rd6, %r3, 8;
	add.s64 	%rd7, %rd1, %rd6;
	ld.global.u32 	%r23, [%rd7];
	ld.global.u32 	%r24, [%rd7+4];
	st.shared.v2.u32 	[%r5], {%r23, %r24};
$L__BB2_6:
	bar.sync 	0;
	setp.gt.u32 	%p4, %r1, 255;
	add.s32 	%r27, %r3, 256;
	setp.ge.u32 	%p5, %r27, %r17;
	or.pred  	%p6, %p4, %p5;
	@%p6 bra 	$L__BB2_9;
	ld.shared.u32 	%r28, [%r5];
	ld.shared.u32 	%r8, [%r5+2048];
	setp.gt.s32 	%p7, %r28, %r8;
	@%p7 bra 	$L__BB2_9;
	ld.shared.u32 	%r29, [%r5+2052];
	st.shared.v2.u32 	[%r5], {%r8, %r29};
$L__BB2_9:
	bar.sync 	0;
	setp.gt.u32 	%p8, %r1, 127;
	add.s32 	%r30, %r3, 128;
	setp.ge.u32 	%p9, %r30, %r17;
	or.pred  	%p10, %p8, %p9;
	@%p10 bra 	$L__BB2_12;
	ld.shared.u32 	%r31, [%r5];
	ld.shared.u32 	%r9, [%r5+1024];
	setp.gt.s32 	%p11, %r31, %r9;
	@%p11 bra 	$L__BB2_12;
	ld.shared.u32 	%r32, [%r5+1028];
	st.shared.v2.u32 	[%r5], {%r9, %r32};
$L__BB2_12:
	bar.sync 	0;
	setp.gt.u32 	%p12, %r1, 63;
	add.s32 	%r33, %r3, 64;
	setp.ge.u32 	%p13, %r33, %r17;
	or.pred  	%p14, %p12, %p13;
	@%p14 bra 	$L__BB2_15;
	ld.shared.u32 	%r34, [%r5];
	ld.shared.u32 	%r10, [%r5+512];
	setp.gt.s32 	%p15, %r34, %r10;
	@%p15 bra 	$L__BB2_15;
	ld.shared.u32 	%r35, [%r5+516];
	st.shared.v2.u32 	[%r5], {%r10, %r35};
$L__BB2_15:
	bar.sync 	0;
	setp.gt.u32 	%p16, %r1, 31;
	@%p16 bra 	$L__BB2_36;
	add.s32 	%r36, %r3, 32;
	setp.ge.u32 	%p17, %r36, %r17;
	@%p17 bra 	$L__BB2_19;
	ld.shared.u32 	%r37, [%r5];
	ld.shared.u32 	%r11, [%r5+256];
	setp.gt.s32 	%p18, %r37, %r11;
	@%p18 bra 	$L__BB2_19;
	ld.shared.u32 	%r38, [%r5+260];
	st.shared.v2.u32 	[%r5], {%r11, %r38};
$L__BB2_19:
	add.s32 	%r39, %r3, 16;
	setp.ge.u32 	%p19, %r39, %r17;
	@%p19 bra 	$L__BB2_22;
	ld.shared.u32 	%r40, [%r5];
	ld.shared.u32 	%r12, [%r5+128];
	setp.gt.s32 	%p20, %r40, %r12;
	@%p20 bra 	$L__BB2_22;
	ld.shared.u32 	%r41, [%r5+132];
	st.shared.v2.u32 	[%r5], {%r12, %r41};
$L__BB2_22:
	add.s32 	%r42, %r3, 8;
	setp.ge.u32 	%p21, %r42, %r17;
	@%p21 bra 	$L__BB2_25;
	ld.shared.u32 	%r43, [%r5];
	ld.shared.u32 	%r13, [%r5+64];
	setp.gt.s32 	%p22, %r43, %r13;
	@%p22 bra 	$L__BB2_25;
	ld.shared.u32 	%r44, [%r5+68];
	st.shared.v2.u32 	[%r5], {%r13, %r44};
$L__BB2_25:
	add.s32 	%r45, %r3, 4;
	setp.ge.u32 	%p23, %r45, %r17;
	@%p23 bra 	$L__BB2_28;
	ld.shared.u32 	%r46, [%r5];
	ld.shared.u32 	%r14, [%r5+32];
	setp.gt.s32 	%p24, %r46, %r14;
	@%p24 bra 	$L__BB2_28;
	ld.shared.u32 	%r47, [%r5+36];
	st.shared.v2.u32 	[%r5], {%r14, %r47};
$L__BB2_28:
	add.s32 	%r48, %r3, 2;
	setp.ge.u32 	%p25, %r48, %r17;
	@%p25 bra 	$L__BB2_31;
	ld.shared.u32 	%r49, [%r5];
	ld.shared.u32 	%r15, [%r5+16];
	setp.gt.s32 	%p26, %r49, %r15;
	@%p26 bra 	$L__BB2_31;
	ld.shared.u32 	%r50, [%r5+20];
	st.shared.v2.u32 	[%r5], {%r15, %r50};
$L__BB2_31:
	add.s32 	%r51, %r3, 1;
	setp.ge.u32 	%p27, %r51, %r17;
	@%p27 bra 	$L__BB2_34;
	ld.shared.u32 	%r52, [%r5];
	ld.shared.u32 	%r16, [%r5+8];
	setp.gt.s32 	%p28, %r52, %r16;
	@%p28 bra 	$L__BB2_34;
	ld.shared.u32 	%r53, [%r5+12];
	st.shared.v2.u32 	[%r5], {%r16, %r53};
$L__BB2_34:
	setp.ne.s32 	%p29, %r1, 0;
	@%p29 bra 	$L__BB2_36;
	cvta.to.global.u64 	%rd10, %rd4;
	mul.wide.u32 	%rd11, %r2, 8;
	add.s64 	%rd12, %rd10, %rd11;
	ld.shared.v2.u32 	{%r54, %r55}, [sdata];
	st.global.u32 	[%rd12], %r54;
	st.global.u32 	[%rd12+4], %r55;
$L__BB2_36:
	ret;

}
	// .globl	_Z12reduceKernelILj256EEviP6numberS1_
.visible .entry _Z12reduceKernelILj256EEviP6numberS1_(
	.param .u32 _Z12reduceKernelILj256EEviP6numberS1__param_0,
	.param .u64 .ptr .align 1 _Z12reduceKernelILj256EEviP6numberS1__param_1,
	.param .u64 .ptr .align 1 _Z12reduceKernelILj256EEviP6numberS1__param_2
)
{
	.reg .pred 	%p<26>;
	.reg .b32 	%r<52>;
	.reg .b64 	%rd<13>;

	ld.param.u32 	%r16, [_Z12reduceKernelILj256EEviP6numberS1__param_0];
	ld.param.u64 	%rd5, [_Z12reduceKernelILj256EEviP6numberS1__param_1];
	ld.param.u64 	%rd4, [_Z12reduceKernelILj256EEviP6numberS1__param_2];
	cvta.to.global.u64 	%rd1, %rd5;
	mov.u32 	%r1, %tid.x;
	mov.u32 	%r2, %ctaid.x;
	mov.u32 	%r17, %ntid.x;
	mul.lo.s32 	%r18, %r17, %r2;
	shl.b32 	%r19, %r18, 1;
	add.s32 	%r3, %r19, %r1;
	add.s32 	%r4, %r3, %r17;
	setp.ge.u32 	%p1, %r4, %r16;
	shl.b32 	%r20, %r1, 3;
	mov.u32 	%r21, sdata;
	add.s32 	%r5, %r21, %r20;
	@%p1 bra 	$L__BB3_4;
	mul.wide.u32 	%rd8, %r3, 8;
	add.s64 	%rd2, %rd1, %rd8;
	ld.global.u32 	%r6, [%rd2];
	mul.wide.u32 	%rd9, %r4, 8;
	add.s64 	%rd3, %rd1, %rd9;
	ld.global.u32 	%r7, [%rd3];
	setp.le.s32 	%p3, %r6, %r7;
	@%p3 bra 	$L__BB3_3;
	ld.global.u32 	%r25, [%rd2+4];
	st.shared.v2.u32 	[%r5], {%r6, %r25};
	bra.uni 	$L__BB3_6;
$L__BB3_3:
	ld.global.u32 	%r24, [%rd3+4];
	st.shared.v2.u32 	[%r5], {%r7, %r24};
	bra.uni 	$L__BB3_6;
$L__BB3_4:
	setp.ge.u32 	%p2, %r3, %r16;
	@%p2 bra 	$L__BB3_6;
	mul.wide.u32 	%rd6, %r3, 8;
	add.s64 	%rd7, %rd1, %rd6;
	ld.global.u32 	%r22, [%rd7];
	ld.global.u32 	%r23, [%rd7+4];
	st.shared.v2.u32 	[%r5], {%r22, %r23};
$L__BB3_6:
	bar.sync 	0;
	setp.gt.u32 	%p4, %r1, 127;
	add.s32 	%r26, %r3, 128;
	setp.ge.u32 	%p5, %r26, %r16;
	or.pred  	%p6, %p4, %p5;
	@%p6 bra 	$L__BB3_9;
	ld.shared.u32 	%r27, [%r5];
	ld.shared.u32 	%r8, [%r5+1024];
	setp.gt.s32 	%p7, %r27, %r8;
	@%p7 bra 	$L__BB3_9;
	ld.shared.u32 	%r28, [%r5+1028];
	st.shared.v2.u32 	[%r5], {%r8, %r28};
$L__BB3_9:
	bar.sync 	0;
	setp.gt.u32 	%p8, %r1, 63;
	add.s32 	%r29, %r3, 64;
	setp.ge.u32 	%p9, %r29, %r16;
	or.pred  	%p10, %p8, %p9;
	@%p10 bra 	$L__BB3_12;
	ld.shared.u32 	%r30, [%r5];
	ld.shared.u32 	%r9, [%r5+512];
	setp.gt.s32 	%p11, %r30, %r9;
	@%p11 bra 	$L__BB3_12;
	ld.shared.u32 	%r31, [%r5+516];
	st.shared.v2.u32 	[%r5], {%r9, %r31};
$L__BB3_12:
	bar.sync 	0;
	setp.gt.u32 	%p12, %r1, 31;
	@%p12 bra 	$L__BB3_33;
	add.s32 	%r32, %r3, 32;
	setp.ge.u32 	%p13, %r32, %r16;
	@%p13 bra 	$L__BB3_16;
	ld.shared.u32 	%r33, [%r5];
	ld.shared.u32 	%r10, [%r5+256];
	setp.gt.s32 	%p14, %r33, %r10;
	@%p14 bra 	$L__BB3_16;
	ld.shared.u32 	%r34, [%r5+260];
	st.shared.v2.u32 	[%r5], {%r10, %r34};
$L__BB3_16:
	add.s32 	%r35, %r3, 16;
	setp.ge.u32 	%p15, %r35, %r16;
	@%p15 bra 	$L__BB3_19;
	ld.shared.u32 	%r36, [%r5];
	ld.shared.u32 	%r11, [%r5+128];
	setp.gt.s32 	%p16, %r36, %r11;
	@%p16 bra 	$L__BB3_19;
	ld.shared.u32 	%r37, [%r5+132];
	st.shared.v2.u32 	[%r5], {%r11, %r37};
$L__BB3_19:
	add.s32 	%r38, %r3, 8;
	setp.ge.u32 	%p17, %r38, %r16;
	@%p17 bra 	$L__BB3_22;
	ld.shared.u32 	%r39, [%r5];
	ld.shared.u32 	%r12, [%r5+64];
	setp.gt.s32 	%p18, %r39, %r12;
	@%p18 bra 	$L__BB3_22;
	ld.shared.u32 	%r40, [%r5+68];
	st.shared.v2.u32 	[%r5], {%r12, %r40};
$L__BB3_22:
	add.s32 	%r41, %r3, 4;
	setp.ge.u32 	%p19, %r41, %r16;
	@%p19 bra 	$L__BB3_25;
	ld.shared.u32 	%r42, [%r5];
	ld.shared.u32 	%r13, [%r5+32];
	setp.gt.s32 	%p20, %r42, %r13;
	@%p20 bra 	$L__BB3_25;
	ld.shared.u32 	%r43, [%r5+36];
	st.shared.v2.u32 	[%r5], {%r13, %r43};
$L__BB3_25:
	add.s32 	%r44, %r3, 2;
	setp.ge.u32 	%p21, %r44, %r16;
	@%p21 bra 	$L__BB3_28;
	ld.shared.u32 	%r45, [%r5];
	ld.shared.u32 	%r14, [%r5+16];
	setp.gt.s32 	%p22, %r45, %r14;
	@%p22 bra 	$L__BB3_28;
	ld.shared.u32 	%r46, [%r5+20];
	st.shared.v2.u32 	[%r5], {%r14, %r46};
$L__BB3_28:
	add.s32 	%r47, %r3, 1;
	setp.ge.u32 	%p23, %r47, %r16;
	@%p23 bra 	$L__BB3_31;
	ld.shared.u32 	%r48, [%r5];
	ld.shared.u32 	%r15, [%r5+8];
	setp.gt.s32 	%p24, %r48, %r15;
	@%p24 bra 	$L__BB3_31;
	ld.shared.u32 	%r49, [%r5+12];
	st.shared.v2.u32 	[%r5], {%r15, %r49};
$L__BB3_31:
	setp.ne.s32 	%p25, %r1, 0;
	@%p25 bra 	$L__BB3_33;
	cvta.to.global.u64 	%rd10, %rd4;
	mul.wide.u32 	%rd11, %r2, 8;
	add.s64 	%rd12, %rd10, %rd11;
	ld.shared.v2.u32 	{%r50, %r51}, [sdata];
	st.global.u32 	[%rd12], %r50;
	st.global.u32 	[%rd12+4], %r51;
$L__BB3_33:
	ret;

}
	// .globl	_Z12reduceKernelILj128EEviP6numberS1_
.visible .entry _Z12reduceKernelILj128EEviP6numberS1_(
	.param .u32 _Z12reduceKernelILj128EEviP6numberS1__param_0,
	.param .u64 .ptr .align 1 _Z12reduceKernelILj128EEviP6numberS1__param_1,
	.param .u64 .ptr .align 1 _Z12reduceKernelILj128EEviP6numberS1__param_2
)
{
	.reg .pred 	%p<22>;
	.reg .b32 	%r<48>;
	.reg .b64 	%rd<13>;

	ld.param.u32 	%r15, [_Z12reduceKernelILj128EEviP6numberS1__param_0];
	ld.param.u64 	%rd5, [_Z12reduceKernelILj128EEviP6numberS1__param_1];
	ld.param.u64 	%rd4, [_Z12reduceKernelILj128EEviP6numberS1__param_2];
	cvta.to.global.u64 	%rd1, %rd5;
	mov.u32 	%r1, %tid.x;
	mov.u32 	%r2, %ctaid.x;
	mov.u32 	%r16, %ntid.x;
	mul.lo.s32 	%r17, %r16, %r2;
	shl.b32 	%r18, %r17, 1;
	add.s32 	%r3, %r18, %r1;
	add.s32 	%r4, %r3, %r16;
	setp.ge.u32 	%p1, %r4, %r15;
	shl.b32 	%r19, %r1, 3;
	mov.u32 	%r20, sdata;
	add.s32 	%r5, %r20, %r19;
	@%p1 bra 	$L__BB4_4;
	mul.wide.u32 	%rd8, %r3, 8;
	add.s64 	%rd2, %rd1, %rd8;
	ld.global.u32 	%r6, [%rd2];
	mul.wide.u32 	%rd9, %r4, 8;
	add.s64 	%rd3, %rd1, %rd9;
	ld.global.u32 	%r7, [%rd3];
	setp.le.s32 	%p3, %r6, %r7;
	@%p3 bra 	$L__BB4_3;
	ld.global.u32 	%r24, [%rd2+4];
	st.shared.v2.u32 	[%r5], {%r6, %r24};
	bra.uni 	$L__BB4_6;
$L__BB4_3:
	ld.global.u32 	%r23, [%rd3+4];
	st.shared.v2.u32 	[%r5], {%r7, %r23};
	bra.uni 	$L__BB4_6;
$L__BB4_4:
	setp.ge.u32 	%p2, %r3, %r15;
	@%p2 bra 	$L__BB4_6;
	mul.wide.u32 	%rd6, %r3, 8;
	add.s64 	%rd7, %rd1, %rd6;
	ld.global.u32 	%r21, [%rd7];
	ld.global.u32 	%r22, [%rd7+4];
	st.shared.v2.u32 	[%r5], {%r21, %r22};
$L__BB4_6:
	bar.sync 	0;
	setp.gt.u32 	%p4, %r1, 63;
	add.s32 	%r25, %r3, 64;
	setp.ge.u32 	%p5, %r25, %r15;
	or.pred  	%p6, %p4, %p5;
	@%p6 bra 	$L__BB4_9;
	ld.shared.u32 	%r26, [%r5];
	ld.shared.u32 	%r8, [%r5+512];
	setp.gt.s32 	%p7, %r26, %r8;
	@%p7 bra 	$L__BB4_9;
	ld.shared.u32 	%r27, [%r5+516];
	st.shared.v2.u32 	[%r5], {%r8, %r27};
$L__BB4_9:
	bar.sync 	0;
	setp.gt.u32 	%p8, %r1, 31;
	@%p8 bra 	$L__BB4_30;
	add.s32 	%r28, %r3, 32;
	setp.ge.u32 	%p9, %r28, %r15;
	@%p9 bra 	$L__BB4_13;
	ld.shared.u32 	%r29, [%r5];
	ld.shared.u32 	%r9, [%r5+256];
	setp.gt.s32 	%p10, %r29, %r9;
	@%p10 bra 	$L__BB4_13;
	ld.shared.u32 	%r30, [%r5+260];
	st.shared.v2.u32 	[%r5], {%r9, %r30};
$L__BB4_13:
	add.s32 	%r31, %r3, 16;
	setp.ge.u32 	%p11, %r31, %r15;
	@%p11 bra 	$L__BB4_16;
	ld.shared.u32 	%r32, [%r5];
	ld.shared.u32 	%r10, [%r5+128];
	setp.gt.s32 	%p12, %r32, %r10;
	@%p12 bra 	$L__BB4_16;
	ld.shared.u32 	%r33, [%r5+132];
	st.shared.v2.u32 	[%r5], {%r10, %r33};
$L__BB4_16:
	add.s32 	%r34, %r3, 8;
	setp.ge.u32 	%p13, %r34, %r15;
	@%p13 bra 	$L__BB4_19;
	ld.shared.u32 	%r35, [%r5];
	ld.shared.u32 	%r11, [%r5+64];
	setp.gt.s32 	%p14, %r35, %r11;
	@%p14 bra 	$L__BB4_19;
	ld.shared.u32 	%r36, [%r5+68];
	st.shared.v2.u32 	[%r5], {%r11, %r36};
$L__BB4_19:
	add.s32 	%r37, %r3, 4;
	setp.ge.u32 	%p15, %r37, %r15;
	@%p15 bra 	$L__BB4_22;
	ld.shared.u32 	%r38, [%r5];
	ld.shared.u32 	%r12, [%r5+32];
	setp.gt.s32 	%p16, %r38, %r12;
	@%p16 bra 	$L__BB4_22;
	ld.shared.u32 	%r39, [%r5+36];
	st.shared.v2.u32 	[%r5], {%r12, %r39};
$L__BB4_22:
	add.s32 	%r40, %r3, 2;
	setp.ge.u32 	%p17, %r40, %r15;
	@%p17 bra 	$L__BB4_25;
	ld.shared.u32 	%r41, [%r5];
	ld.shared.u32 	%r13, [%r5+16];
	setp.gt.s32 	%p18, %r41, %r13;
	@%p18 bra 	$L__BB4_25;
	ld.shared.u32 	%r42, [%r5+20];
	st.shared.v2.u32 	[%r5], {%r13, %r42};
$L__BB4_25:
	add.s32 	%r43, %r3, 1;
	setp.ge.u32 	%p19, %r43, %r15;
	@%p19 bra 	$L__BB4_28;
	ld.shared.u32 	%r44, [%r5];
	ld.shared.u32 	%r14, [%r5+8];
	setp.gt.s32 	%p20, %r44, %r14;
	@%p20 bra 	$L__BB4_28;
	ld.shared.u32 	%r45, [%r5+12];
	st.shared.v2.u32 	[%r5], {%r14, %r45};
$L__BB4_28:
	setp.ne.s32 	%p21, %r1, 0;
	@%p21 bra 	$L__BB4_30;
	cvta.to.global.u64 	%rd10, %rd4;
	mul.wide.u32 	%rd11, %r2, 8;
	add.s64 	%rd12, %rd10, %rd11;
	ld.shared.v2.u32 	{%r46, %r47}, [sdata];
	st.global.u32 	[%rd12], %r46;
	st.global.u32 	[%rd12+4], %r47;
$L__BB4_30:
	ret;

}
	// .globl	_Z12reduceKernelILj64EEviP6numberS1_
.visible .entry _Z12reduceKernelILj64EEviP6numberS1_(
	.param .u32 _Z12reduceKernelILj64EEviP6numberS1__param_0,
	.param .u64 .ptr .align 1 _Z12reduceKernelILj64EEviP6numberS1__param_1,
	.param .u64 .ptr .align 1 _Z12reduceKernelILj64EEviP6numberS1__param_2
)
{
	.reg .pred 	%p<18>;
	.reg .b32 	%r<44>;
	.reg .b64 	%rd<13>;

	ld.param.u32 	%r14, [_Z12reduceKernelILj64EEviP6numberS1__param_0];
	ld.param.u64 	%rd5, [_Z12reduceKernelILj64EEviP6numberS1__param_1];
	ld.param.u64 	%rd4, [_Z12reduceKernelILj64EEviP6numberS1__param_2];
	cvta.to.global.u64 	%rd1, %rd5;
	mov.u32 	%r1, %tid.x;
	mov.u32 	%r2, %ctaid.x;
	mov.u32 	%r15, %ntid.x;
	mul.lo.s32 	%r16, %r15, %r2;
	shl.b32 	%r17, %r16, 1;
	add.s32 	%r3, %r17, %r1;
	add.s32 	%r4, %r3, %r15;
	setp.ge.u32 	%p1, %r4, %r14;
	shl.b32 	%r18, %r1, 3;
	mov.u32 	%r19, sdata;
	add.s32 	%r5, %r19, %r18;
	@%p1 bra 	$L__BB5_4;
	mul.wide.u32 	%rd8, %r3, 8;
	add.s64 	%rd2, %rd1, %rd8;
	ld.global.u32 	%r6, [%rd2];
	mul.wide.u32 	%rd9, %r4, 8;
	add.s64 	%rd3, %rd1, %rd9;
	ld.global.u32 	%r7, [%rd3];
	setp.le.s32 	%p3, %r6, %r7;
	@%p3 bra 	$L__BB5_3;
	ld.global.u32 	%r23, [%rd2+4];
	st.shared.v2.u32 	[%r5], {%r6, %r23};
	bra.uni 	$L__BB5_6;
$L__BB5_3:
	ld.global.u32 	%r22, [%rd3+4];
	st.shared.v2.u32 	[%r5], {%r7, %r22};
	bra.uni 	$L__BB5_6;
$L__BB5_4:
	setp.ge.u32 	%p2, %r3, %r14;
	@%p2 bra 	$L__BB5_6;
	mul.wide.u32 	%rd6, %r3, 8;
	add.s64 	%rd7, %rd1, %rd6;
	ld.global.u32 	%r20, [%rd7];
	ld.global.u32 	%r21, [%rd7+4];
	st.shared.v2.u32 	[%r5], {%r20, %r21};
$L__BB5_6:
	bar.sync 	0;
	setp.gt.u32 	%p4, %r1, 31;
	@%p4 bra 	$L__BB5_27;
	add.s32 	%r24, %r3, 32;
	setp.ge.u32 	%p5, %r24, %r14;
	@%p5 bra 	$L__BB5_10;
	ld.shared.u32 	%r25, [%r5];
	ld.shared.u32 	%r8, [%r5+256];
	setp.gt.s32 	%p6, %r25, %r8;
	@%p6 bra 	$L__BB5_10;
	ld.shared.u32 	%r26, [%r5+260];
	st.shared.v2.u32 	[%r5], {%r8, %r26};
$L__BB5_10:
	add.s32 	%r27, %r3, 16;
	setp.ge.u32 	%p7, %r27, %r14;
	@%p7 bra 	$L__BB5_13;
	ld.shared.u32 	%r28, [%r5];
	ld.shared.u32 	%r9, [%r5+128];
	setp.gt.s32 	%p8, %r28, %r9;
	@%p8 bra 	$L__BB5_13;
	ld.shared.u32 	%r29, [%r5+132];
	st.shared.v2.u32 	[%r5], {%r9, %r29};
$L__BB5_13:
	add.s32 	%r30, %r3, 8;
	setp.ge.u32 	%p9, %r30, %r14;
	@%p9 bra 	$L__BB5_16;
	ld.shared.u32 	%r31, [%r5];
	ld.shared.u32 	%r10, [%r5+64];
	setp.gt.s32 	%p10, %r31, %r10;
	@%p10 bra 	$L__BB5_16;
	ld.shared.u32 	%r32, [%r5+68];
	st.shared.v2.u32 	[%r5], {%r10, %r32};
$L__BB5_16:
	add.s32 	%r33, %r3, 4;
	setp.ge.u32 	%p11, %r33, %r14;
	@%p11 bra 	$L__BB5_19;
	ld.shared.u32 	%r34, [%r5];
	ld.shared.u32 	%r11, [%r5+32];
	setp.gt.s32 	%p12, %r34, %r11;
	@%p12 bra 	$L__BB5_19;
	ld.shared.u32 	%r35, [%r5+36];
	st.shared.v2.u32 	[%r5], {%r11, %r35};
$L__BB5_19:
	add.s32 	%r36, %r3, 2;
	setp.ge.u32 	%p13, %r36, %r14;
	@%p13 bra 	$L__BB5_22;
	ld.shared.u32 	%r37, [%r5];
	ld.shared.u32 	%r12, [%r5+16];
	setp.gt.s32 	%p14, %r37, %r12;
	@%p14 bra 	$L__BB5_22;
	ld.shared.u32 	%r38, [%r5+20];
	st.shared.v2.u32 	[%r5], {%r12, %r38};
$L__BB5_22:
	add.s32 	%r39, %r3, 1;
	setp.ge.u32 	%p15, %r39, %r14;
	@%p15 bra 	$L__BB5_25;
	ld.shared.u32 	%r40, [%r5];
	ld.shared.u32 	%r13, [%r5+8];
	setp.gt.s32 	%p16, %r40, %r13;
	@%p16 bra 	$L__BB5_25;
	ld.shared.u32 	%r41, [%r5+12];
	st.shared.v2.u32 	[%r5], {%r13, %r41};
$L__BB5_25:
	setp.ne.s32 	%p17, %r1, 0;
	@%p17 bra 	$L__BB5_27;
	cvta.to.global.u64 	%rd10, %rd4;
	mul.wide.u32 	%rd11, %r2, 8;
	add.s64 	%rd12, %rd10, %rd11;
	ld.shared.v2.u32 	{%r42, %r43}, [sdata];
	st.global.u32 	[%rd12], %r42;
	st.global.u32 	[%rd12+4], %r43;
$L__BB5_27:
	ret;

}
	// .globl	_Z12reduceKernelILj32EEviP6numberS1_
.visible .entry _Z12reduceKernelILj32EEviP6numberS1_(
	.param .u32 _Z12reduceKernelILj32EEviP6numberS1__param_0,
	.param .u64 .ptr .align 1 _Z12reduceKernelILj32EEviP6numberS1__param_1,
	.param .u64 .ptr .align 1 _Z12reduceKernelILj32EEviP6numberS1__param_2
)
{
	.reg .pred 	%p<16>;
	.reg .b32 	%r<40>;
	.reg .b64 	%rd<13>;

	ld.param.u32 	%r13, [_Z12reduceKernelILj32EEviP6numberS1__param_0];
	ld.param.u64 	%rd5, [_Z12reduceKernelILj32EEviP6numberS1__param_1];
	ld.param.u64 	%rd4, [_Z12reduceKernelILj32EEviP6numberS1__param_2];
	cvta.to.global.u64 	%rd1, %rd5;
	mov.u32 	%r1, %tid.x;
	mov.u32 	%r2, %ctaid.x;
	mov.u32 	%r14, %ntid.x;
	mul.lo.s32 	%r15, %r14, %r2;
	shl.b32 	%r16, %r15, 1;
	add.s32 	%r3, %r16, %r1;
	add.s32 	%r4, %r3, %r14;
	setp.ge.u32 	%p1, %r4, %r13;
	shl.b32 	%r17, %r1, 3;
	mov.u32 	%r18, sdata;
	add.s32 	%r5, %r18, %r17;
	@%p1 bra 	$L__BB6_4;
	mul.wide.u32 	%rd8, %r3, 8;
	add.s64 	%rd2, %rd1, %rd8;
	ld.global.u32 	%r6, [%rd2];
	mul.wide.u32 	%rd9, %r4, 8;
	add.s64 	%rd3, %rd1, %rd9;
	ld.global.u32 	%r7, [%rd3];
	setp.le.s32 	%p3, %r6, %r7;
	@%p3 bra 	$L__BB6_3;
	ld.global.u32 	%r22, [%rd2+4];
	st.shared.v2.u32 	[%r5], {%r6, %r22};
	bra.uni 	$L__BB6_6;
$L__BB6_3:
	ld.global.u32 	%r21, [%rd3+4];
	st.shared.v2.u32 	[%r5], {%r7, %r21};
	bra.uni 	$L__BB6_6;
$L__BB6_4:
	setp.ge.u32 	%p2, %r3, %r13;
	@%p2 bra 	$L__BB6_6;
	mul.wide.u32 	%rd6, %r3, 8;
	add.s64 	%rd7, %rd1, %rd6;
	ld.global.u32 	%r19, [%rd7];
	ld.global.u32 	%r20, [%rd7+4];
	st.shared.v2.u32 	[%r5], {%r19, %r20};
$L__BB6_6:
	bar.sync 	0;
	setp.gt.u32 	%p4, %r1, 31;
	@%p4 bra 	$L__BB6_24;
	add.s32 	%r23, %r3, 16;
	setp.ge.u32 	%p5, %r23, %r13;
	@%p5 bra 	$L__BB6_10;
	ld.shared.u32 	%r24, [%r5];
	ld.shared.u32 	%r8, [%r5+128];
	setp.gt.s32 	%p6, %r24, %r8;
	@%p6 bra 	$L__BB6_10;
	ld.shared.u32 	%r25, [%r5+132];
	st.shared.v2.u32 	[%r5], {%r8, %r25};
$L__BB6_10:
	add.s32 	%r26, %r3, 8;
	setp.ge.u32 	%p7, %r26, %r13;
	@%p7 bra 	$L__BB6_13;
	ld.shared.u32 	%r27, [%r5];
	ld.shared.u32 	%r9, [%r5+64];
	setp.gt.s32 	%p8, %r27, %r9;
	@%p8 bra 	$L__BB6_13;
	ld.shared.u32 	%r28, [%r5+68];
	st.shared.v2.u32 	[%r5], {%r9, %r28};
$L__BB6_13:
	add.s32 	%r29, %r3, 4;
	setp.ge.u32 	%p9, %r29, %r13;
	@%p9 bra 	$L__BB6_16;
	ld.shared.u32 	%r30, [%r5];
	ld.shared.u32 	%r10, [%r5+32];
	setp.gt.s32 	%p10, %r30, %r10;
	@%p10 bra 	$L__BB6_16;
	ld.shared.u32 	%r31, [%r5+36];
	st.shared.v2.u32 	[%r5], {%r10, %r31};
$L__BB6_16:
	add.s32 	%r32, %r3, 2;
	setp.ge.u32 	%p11, %r32, %r13;
	@%p11 bra 	$L__BB6_19;
	ld.shared.u32 	%r33, [%r5];
	ld.shared.u32 	%r11, [%r5+16];
	setp.gt.s32 	%p12, %r33, %r11;
	@%p12 bra 	$L__BB6_19;
	ld.shared.u32 	%r34, [%r5+20];
	st.shared.v2.u32 	[%r5], {%r11, %r34};
$L__BB6_19:
	add.s32 	%r35, %r3, 1;
	setp.ge.u32 	%p13, %r35, %r13;
	@%p13 bra 	$L__BB6_22;
	ld.shared.u32 	%r36, [%r5];
	ld.shared.u32 	%r12, [%r5+8];
	setp.gt.s32 	%p14, %r36, %r12;
	@%p14 bra 	$L__BB6_22;
	ld.shared.u32 	%r37, [%r5+12];
	st.shared.v2.u32 	[%r5], {%r12, %r37};
$L__BB6_22:
	setp.ne.s32 	%p15, %r1, 0;
	@%p15 bra 	$L__BB6_24;
	cvta.to.global.u64 	%rd10, %rd4;
	mul.wide.u32 	%rd11, %r2, 8;
	add.s64 	%rd12, %rd10, %rd11;
	ld.shared.v2.u32 	{%r38, %r39}, [sdata];
	st.global.u32 	[%rd12], %r38;
	st.global.u32 	[%rd12+4], %r39;
$L__BB6_24:
	ret;

}
	// .globl	_Z12reduceKernelILj16EEviP6numberS1_
.visible .entry _Z12reduceKernelILj16EEviP6numberS1_(
	.param .u32 _Z12reduceKernelILj16EEviP6numberS1__param_0,
	.param .u64 .ptr .align 1 _Z12reduceKernelILj16EEviP6numberS1__param_1,
	.param .u64 .ptr .align 1 _Z12reduceKernelILj16EEviP6numberS1__param_2
)
{
	.reg .pred 	%p<14>;
	.reg .b32 	%r<36>;
	.reg .b64 	%rd<13>;

	ld.param.u32 	%r12, [_Z12reduceKernelILj16EEviP6numberS1__param_0];
	ld.param.u64 	%rd5, [_Z12reduceKernelILj16EEviP6numberS1__param_1];
	ld.param.u64 	%rd4, [_Z12reduceKernelILj16EEviP6numberS1__param_2];
	cvta.to.global.u64 	%rd1, %rd5;
	mov.u32 	%r1, %tid.x;
	mov.u32 	%r2, %ctaid.x;
	mov.u32 	%r13, %ntid.x;
	mul.lo.s32 	%r14, %r13, %r2;
	shl.b32 	%r15, %r14, 1;
	add.s32 	%r3, %r15, %r1;
	add.s32 	%r4, %r3, %r13;
	setp.ge.u32 	%p1, %r4, %r12;
	shl.b32 	%r16, %r1, 3;
	mov.u32 	%r17, sdata;
	add.s32 	%r5, %r17, %r16;
	@%p1 bra 	$L__BB7_4;
	mul.wide.u32 	%rd8, %r3, 8;
	add.s64 	%rd2, %rd1, %rd8;
	ld.global.u32 	%r6, [%rd2];
	mul.wide.u32 	%rd9, %r4, 8;
	add.s64 	%rd3, %rd1, %rd9;
	ld.global.u32 	%r7, [%rd3];
	setp.le.s32 	%p3, %r6, %r7;
	@%p3 bra 	$L__BB7_3;
	ld.global.u32 	%r21, [%rd2+4];
	st.shared.v2.u32 	[%r5], {%r6, %r21};
	bra.uni 	$L__BB7_6;
$L__BB7_3:
	ld.global.u32 	%r20, [%rd3+4];
	st.shared.v2.u32 	[%r5], {%r7, %r20};
	bra.uni 	$L__BB7_6;
$L__BB7_4:
	setp.ge.u32 	%p2, %r3, %r12;
	@%p2 bra 	$L__BB7_6;
	mul.wide.u32 	%rd6, %r3, 8;
	add.s64 	%rd7, %rd1, %rd6;
	ld.global.u32 	%r18, [%rd7];
	ld.global.u32 	%r19, [%rd7+4];
	st.shared.v2.u32 	[%r5], {%r18, %r19};
$L__BB7_6:
	bar.sync 	0;
	setp.gt.u32 	%p4, %r1, 31;
	@%p4 bra 	$L__BB7_21;
	add.s32 	%r22, %r3, 8;
	setp.ge.u32 	%p5, %r22, %r12;
	@%p5 bra 	$L__BB7_10;
	ld.shared.u32 	%r23, [%r5];
	ld.shared.u32 	%r8, [%r5+64];
	setp.gt.s32 	%p6, %r23, %r8;
	@%p6 bra 	$L__BB7_10;
	ld.shared.u32 	%r24, [%r5+68];
	st.shared.v2.u32 	[%r5], {%r8, %r24};
$L__BB7_10:
	add.s32 	%r25, %r3, 4;
	setp.ge.u32 	%p7, %r25, %r12;
	@%p7 bra 	$L__BB7_13;
	ld.shared.u32 	%r26, [%r5];
	ld.shared.u32 	%r9, [%r5+32];
	setp.gt.s32 	%p8, %r26, %r9;
	@%p8 bra 	$L__BB7_13;
	ld.shared.u32 	%r27, [%r5+36];
	st.shared.v2.u32 	[%r5], {%r9, %r27};
$L__BB7_13:
	add.s32 	%r28, %r3, 2;
	setp.ge.u32 	%p9, %r28, %r12;
	@%p9 bra 	$L__BB7_16;
	ld.shared.u32 	%r29, [%r5];
	ld.shared.u32 	%r10, [%r5+16];
	setp.gt.s32 	%p10, %r29, %r10;
	@%p10 bra 	$L__BB7_16;
	ld.shared.u32 	%r30, [%r5+20];
	st.shared.v2.u32 	[%r5], {%r10, %r30};
$L__BB7_16:
	add.s32 	%r31, %r3, 1;
	setp.ge.u32 	%p11, %r31, %r12;
	@%p11 bra 	$L__BB7_19;
	ld.shared.u32 	%r32, [%r5];
	ld.shared.u32 	%r11, [%r5+8];
	setp.gt.s32 	%p12, %r32, %r11;
	@%p12 bra 	$L__BB7_19;
	ld.shared.u32 	%r33, [%r5+12];
	st.shared.v2.u32 	[%r5], {%r11, %r33};
$L__BB7_19:
	setp.ne.s32 	%p13, %r1, 0;
	@%p13 bra 	$L__BB7_21;
	cvta.to.global.u64 	%rd10, %rd4;
	mul.wide.u32 	%rd11, %r2, 8;
	add.s64 	%rd12, %rd10, %rd11;
	ld.shared.v2.u32 	{%r34, %r35}, [sdata];
	st.global.u32 	[%rd12], %r34;
	st.global.u32 	[%rd12+4], %r35;
$L__BB7_21:
	ret;

}
	// .globl	_Z12reduceKernelILj8EEviP6numberS1_
.visible .entry _Z12reduceKernelILj8EEviP6numberS1_(
	.param .u32 _Z12reduceKernelILj8EEviP6numberS1__param_0,
	.param .u64 .ptr .align 1 _Z12reduceKernelILj8EEviP6numberS1__param_1,
	.param .u64 .ptr .align 1 _Z12reduceKernelILj8EEviP6numberS1__param_2
)
{
	.reg .pred 	%p<12>;
	.reg .b32 	%r<32>;
	.reg .b64 	%rd<13>;

	ld.param.u32 	%r11, [_Z12reduceKernelILj8EEviP6numberS1__param_0];
	ld.param.u64 	%rd5, [_Z12reduceKernelILj8EEviP6numberS1__param_1];
	ld.param.u64 	%rd4, [_Z12reduceKernelILj8EEviP6numberS1__param_2];
	cvta.to.global.u64 	%rd1, %rd5;
	mov.u32 	%r1, %tid.x;
	mov.u32 	%r2, %ctaid.x;
	mov.u32 	%r12, %ntid.x;
	mul.lo.s32 	%r13, %r12, %r2;
	shl.b32 	%r14, %r13, 1;
	add.s32 	%r3, %r14, %r1;
	add.s32 	%r4, %r3, %r12;
	setp.ge.u32 	%p1, %r4, %r11;
	shl.b32 	%r15, %r1, 3;
	mov.u32 	%r16, sdata;
	add.s32 	%r5, %r16, %r15;
	@%p1 bra 	$L__BB8_4;
	mul.wide.u32 	%rd8, %r3, 8;
	add.s64 	%rd2, %rd1, %rd8;
	ld.global.u32 	%r6, [%rd2];
	mul.wide.u32 	%rd9, %r4, 8;
	add.s64 	%rd3, %rd1, %rd9;
	ld.global.u32 	%r7, [%rd3];
	setp.le.s32 	%p3, %r6, %r7;
	@%p3 bra 	$L__BB8_3;
	ld.global.u32 	%r20, [%rd2+4];
	st.shared.v2.u32 	[%r5], {%r6, %r20};
	bra.uni 	$L__BB8_6;
$L__BB8_3:
	ld.global.u32 	%r19, [%rd3+4];
	st.shared.v2.u32 	[%r5], {%r7, %r19};
	bra.uni 	$L__BB8_6;
$L__BB8_4:
	setp.ge.u32 	%p2, %r3, %r11;
	@%p2 bra 	$L__BB8_6;
	mul.wide.u32 	%rd6, %r3, 8;
	add.s64 	%rd7, %rd1, %rd6;
	ld.global.u32 	%r17, [%rd7];
	ld.global.u32 	%r18, [%rd7+4];
	st.shared.v2.u32 	[%r5], {%r17, %r18};
$L__BB8_6:
	bar.sync 	0;
	setp.gt.u32 	%p4, %r1, 31;
	@%p4 bra 	$L__BB8_18;
	add.s32 	%r21, %r3, 4;
	setp.ge.u32 	%p5, %r21, %r11;
	@%p5 bra 	$L__BB8_10;
	ld.shared.u32 	%r22, [%r5];
	ld.shared.u32 	%r8, [%r5+32];
	setp.gt.s32 	%p6, %r22, %r8;
	@%p6 bra 	$L__BB8_10;
	ld.shared.u32 	%r23, [%r5+36];
	st.shared.v2.u32 	[%r5], {%r8, %r23};
$L__BB8_10:
	add.s32 	%r24, %r3, 2;
	setp.ge.u32 	%p7, %r24, %r11;
	@%p7 bra 	$L__BB8_13;
	ld.shared.u32 	%r25, [%r5];
	ld.shared.u32 	%r9, [%r5+16];
	setp.gt.s32 	%p8, %r25, %r9;
	@%p8 bra 	$L__BB8_13;
	ld.shared.u32 	%r26, [%r5+20];
	st.shared.v2.u32 	[%r5], {%r9, %r26};
$L__BB8_13:
	add.s32 	%r27, %r3, 1;
	setp.ge.u32 	%p9, %r27, %r11;
	@%p9 bra 	$L__BB8_16;
	ld.shared.u32 	%r28, [%r5];
	ld.shared.u32 	%r10, [%r5+8];
	setp.gt.s32 	%p10, %r28, %r10;
	@%p10 bra 	$L__BB8_16;
	ld.shared.u32 	%r29, [%r5+12];
	st.shared.v2.u32 	[%r5], {%r10, %r29};
$L__BB8_16:
	setp.ne.s32 	%p11, %r1, 0;
	@%p11 bra 	$L__BB8_18;
	cvta.to.global.u64 	%rd10, %rd4;
	mul.wide.u32 	%rd11, %r2, 8;
	add.s64 	%rd12, %rd10, %rd11;
	ld.shared.v2.u32 	{%r30, %r31}, [sdata];
	st.global.u32 	[%rd12], %r30;
	st.global.u32 	[%rd12+4], %r31;
$L__BB8_18:
	ret;

}
	// .globl	_Z12reduceKernelILj4EEviP6numberS1_
.visible .entry _Z12reduceKernelILj4EEviP6numberS1_(
	.param .u32 _Z12reduceKernelILj4EEviP6numberS1__param_0,
	.param .u64 .ptr .align 1 _Z12reduceKernelILj4EEviP6numberS1__param_1,
	.param .u64 .ptr .align 1 _Z12reduceKernelILj4EEviP6numberS1__param_2
)
{
	.reg .pred 	%p<10>;
	.reg .b32 	%r<28>;
	.reg .b64 	%rd<13>;

	ld.param.u32 	%r10, [_Z12reduceKernelILj4EEviP6numberS1__param_0];
	ld.param.u64 	%rd5, [_Z12reduceKernelILj4EEviP6numberS1__param_1];
	ld.param.u64 	%rd4, [_Z12reduceKernelILj4EEviP6numberS1__param_2];
	cvta.to.global.u64 	%rd1, %rd5;
	mov.u32 	%r1, %tid.x;
	mov.u32 	%r2, %ctaid.x;
	mov.u32 	%r11, %ntid.x;
	mul.lo.s32 	%r12, %r11, %r2;
	shl.b32 	%r13, %r12, 1;
	add.s32 	%r3, %r13, %r1;
	add.s32 	%r4, %r3, %r11;
	setp.ge.u32 	%p1, %r4, %r10;
	shl.b32 	%r14, %r1, 3;
	mov.u32 	%r15, sdata;
	add.s32 	%r5, %r15, %r14;
	@%p1 bra 	$L__BB9_4;
	mul.wide.u32 	%rd8, %r3, 8;
	add.s64 	%rd2, %rd1, %rd8;
	ld.global.u32 	%r6, [%rd2];
	mul.wide.u32 	%rd9, %r4, 8;
	add.s64 	%rd3, %rd1, %rd9;
	ld.global.u32 	%r7, [%rd3];
	setp.le.s32 	%p3, %r6, %r7;
	@%p3 bra 	$L__BB9_3;
	ld.global.u32 	%r19, [%rd2+4];
	st.shared.v2.u32 	[%r5], {%r6, %r19};
	bra.uni 	$L__BB9_6;
$L__BB9_3:
	ld.global.u32 	%r18, [%rd3+4];
	st.shared.v2.u32 	[%r5], {%r7, %r18};
	bra.uni 	$L__BB9_6;
$L__BB9_4:
	setp.ge.u32 	%p2, %r3, %r10;
	@%p2 bra 	$L__BB9_6;
	mul.wide.u32 	%rd6, %r3, 8;
	add.s64 	%rd7, %rd1, %rd6;
	ld.global.u32 	%r16, [%rd7];
	ld.global.u32 	%r17, [%rd7+4];
	st.shared.v2.u32 	[%r5], {%r16, %r17};
$L__BB9_6:
	bar.sync 	0;
	setp.gt.u32 	%p4, %r1, 31;
	@%p4 bra 	$L__BB9_15;
	add.s32 	%r20, %r3, 2;
	setp.ge.u32 	%p5, %r20, %r10;
	@%p5 bra 	$L__BB9_10;
	ld.shared.u32 	%r21, [%r5];
	ld.shared.u32 	%r8, [%r5+16];
	setp.gt.s32 	%p6, %r21, %r8;
	@%p6 bra 	$L__BB9_10;
	ld.shared.u32 	%r22, [%r5+20];
	st.shared.v2.u32 	[%r5], {%r8, %r22};
$L__BB9_10:
	add.s32 	%r23, %r3, 1;
	setp.ge.u32 	%p7, %r23, %r10;
	@%p7 bra 	$L__BB9_13;
	ld.shared.u32 	%r24, [%r5];
	ld.shared.u32 	%r9, [%r5+8];
	setp.gt.s32 	%p8, %r24, %r9;
	@%p8 bra 	$L__BB9_13;
	ld.shared.u32 	%r25, [%r5+12];
	st.shared.v2.u32 	[%r5], {%r9, %r25};
$L__BB9_13:
	setp.ne.s32 	%p9, %r1, 0;
	@%p9 bra 	$L__BB9_15;
	cvta.to.global.u64 	%rd10, %rd4;
	mul.wide.u32 	%rd11, %r2, 8;
	add.s64 	%rd12, %rd10, %rd11;
	ld.shared.v2.u32 	{%r26, %r27}, [sdata];
	st.global.u32 	[%rd12], %r26;
	st.global.u32 	[%rd12+4], %r27;
$L__BB9_15:
	ret;

}
	// .globl	_Z12reduceKernelILj2EEviP6numberS1_
.visible .entry _Z12reduceKernelILj2EEviP6numberS1_(
	.param .u32 _Z12reduceKernelILj2EEviP6numberS1__param_0,
	.param .u64 .ptr .align 1 _Z12reduceKernelILj2EEviP6numberS1__param_1,
	.param .u64 .ptr .align 1 _Z12reduceKernelILj2EEviP6numberS1__param_2
)
{
	.reg .pred 	%p<9>;
	.reg .b32 	%r<24>;
	.reg .b64 	%rd<13>;

	ld.param.u32 	%r9, [_Z12reduceKernelILj2EEviP6numberS1__param_0];
	ld.param.u64 	%rd5, [_Z12reduceKernelILj2EEviP6numberS1__param_1];
	ld.param.u64 	%rd4, [_Z12reduceKernelILj2EEviP6numberS1__param_2];
	cvta.to.global.u64 	%rd1, %rd5;
	mov.u32 	%r1, %tid.x;
	mov.u32 	%r2, %ctaid.x;
	mov.u32 	%r10, %ntid.x;
	mul.lo.s32 	%r11, %r10, %r2;
	shl.b32 	%r12, %r11, 1;
	add.s32 	%r3, %r12, %r1;
	add.s32 	%r4, %r3, %r10;
	setp.ge.u32 	%p1, %r4, %r9;
	shl.b32 	%r13, %r1, 3;
	mov.u32 	%r14, sdata;
	add.s32 	%r5, %r14, %r13;
	@%p1 bra 	$L__BB10_4;
	mul.wide.u32 	%rd8, %r3, 8;
	add.s64 	%rd2, %rd1, %rd8;
	ld.global.u32 	%r6, [%rd2];
	mul.wide.u32 	%rd9, %r4, 8;
	add.s64 	%rd3, %rd1, %rd9;
	ld.global.u32 	%r7, [%rd3];
	setp.le.s32 	%p3, %r6, %r7;
	@%p3 bra 	$L__BB10_3;
	ld.global.u32 	%r18, [%rd2+4];
	st.shared.v2.u32 	[%r5], {%r6, %r18};
	bra.uni 	$L__BB10_6;
$L__BB10_3:
	ld.global.u32 	%r17, [%rd3+4];
	st.shared.v2.u32 	[%r5], {%r7, %r17};
	bra.uni 	$L__BB10_6;
$L__BB10_4:
	setp.ge.u32 	%p2, %r3, %r9;
	@%p2 bra 	$L__BB10_6;
	mul.wide.u32 	%rd6, %r3, 8;
	add.s64 	%rd7, %rd1, %rd6;
	ld.global.u32 	%r15, [%rd7];
	ld.global.u32 	%r16, [%rd7+4];
	st.shared.v2.u32 	[%r5], {%r15, %r16};
$L__BB10_6:
	bar.sync 	0;
	setp.gt.u32 	%p4, %r1, 31;
	add.s32 	%r19, %r3, 1;
	setp.ge.u32 	%p5, %r19, %r9;
	or.pred  	%p6, %p4, %p5;
	@%p6 bra 	$L__BB10_9;
	ld.shared.u32 	%r20, [%r5];
	ld.shared.u32 	%r8, [%r5+8];
	setp.gt.s32 	%p7, %r20, %r8;
	@%p7 bra 	$L__BB10_9;
	ld.shared.u32 	%r21, [%r5+12];
	st.shared.v2.u32 	[%r5], {%r8, %r21};
$L__BB10_9:
	setp.ne.s32 	%p8, %r1, 0;
	@%p8 bra 	$L__BB10_11;
	cvta.to.global.u64 	%rd10, %rd4;
	mul.wide.u32 	%rd11, %r2, 8;
	add.s64 	%rd12, %rd10, %rd11;
	ld.shared.v2.u32 	{%r22, %r23}, [sdata];
	st.global.u32 	[%rd12], %r22;
	st.global.u32 	[%rd12+4], %r23;
$L__BB10_11:
	ret;

}
	// .globl	_Z12reduceKernelILj1EEviP6numberS1_
.visible .entry _Z12reduceKernelILj1EEviP6numberS1_(
	.param .u32 _Z12reduceKernelILj1EEviP6numberS1__param_0,
	.param .u64 .ptr .align 1 _Z12reduceKernelILj1EEviP6numberS1__param_1,
	.param .u64 .ptr .align 1 _Z12reduceKernelILj1EEviP6numberS1__param_2
)
{
	.reg .pred 	%p<5>;
	.reg .b32 	%r<23>;
	.reg .b64 	%rd<13>;

	ld.param.u32 	%r8, [_Z12reduceKernelILj1EEviP6numberS1__param_0];
	ld.param.u64 	%rd5, [_Z12reduceKernelILj1EEviP6numberS1__param_1];
	ld.param.u64 	%rd4, [_Z12reduceKernelILj1EEviP6numberS1__param_2];
	cvta.to.global.u64 	%rd1, %rd5;
	mov.u32 	%r1, %tid.x;
	mov.u32 	%r2, %ctaid.x;
	mov.u32 	%r9, %ntid.x;
	mul.lo.s32 	%r10, %r9, %r2;
	shl.b32 	%r11, %r10, 1;
	add.s32 	%r3, %r11, %r1;
	add.s32 	%r4, %r3, %r9;
	setp.ge.u32 	%p1, %r4, %r8;
	@%p1 bra 	$L__BB11_4;
	shl.b32 	%r17, %r1, 3;
	mov.u32 	%r18, sdata;
	add.s32 	%r5, %r18, %r17;
	mul.wide.u32 	%rd8, %r3, 8;
	add.s64 	%rd2, %rd1, %rd8;
	ld.global.u32 	%r6, [%rd2];
	mul.wide.u32 	%rd9, %r4, 8;
	add.s64 	%rd3, %rd1, %rd9;
	ld.global.u32 	%r7, [%rd3];
	setp.le.s32 	%p3, %r6, %r7;
	@%p3 bra 	$L__BB11_3;
	ld.global.u32 	%r20, [%rd2+4];
	st.shared.v2.u32 	[%r5], {%r6, %r20};
	bra.uni 	$L__BB11_6;
$L__BB11_3:
	ld.global.u32 	%r19, [%rd3+4];
	st.shared.v2.u32 	[%r5], {%r7, %r19};
	bra.uni 	$L__BB11_6;
$L__BB11_4:
	setp.ge.u32 	%p2, %r3, %r8;
	@%p2 bra 	$L__BB11_6;
	shl.b32 	%r12, %r1, 3;
	mov.u32 	%r13, sdata;
	add.s32 	%r14, %r13, %r12;
	mul.wide.u32 	%rd6, %r3, 8;
	add.s64 	%rd7, %rd1, %rd6;
	ld.global.u32 	%r15, [%rd7];
	ld.global.u32 	%r16, [%rd7+4];
	st.shared.v2.u32 	[%r14], {%r15, %r16};
$L__BB11_6:
	bar.sync 	0;
	setp.ne.s32 	%p4, %r1, 0;
	@%p4 bra 	$L__BB11_8;
	cvta.to.global.u64 	%rd10, %rd4;
	mul.wide.u32 	%rd11, %r2, 8;
	add.s64 	%rd12, %rd10, %rd11;
	ld.shared.v2.u32 	{%r21, %r22}, [sdata];
	st.global.u32 	[%rd12], %r21;
	st.global.u32 	[%rd12+4], %r22;
$L__BB11_8:
	ret;

}


// ===== COMPILED SASS (sm_100) =====

	.target	sm_100

	.elftype	@"ET_EXEC"


//--------------------- .note.nv.tkinfo           --------------------------
	.section	.note.nv.tkinfo,"",@"SHT_NOTE"
	.sectionflags	@"SHF_NOTE_NV_TKINFO"
	.tkinfo
        /*0018*/ 	.word	0x00000002
        /*0030*/ 	.string	""
        /*0030*/ 	.string	"ptxas"
        /*0030*/ 	.string	"Cuda compilation tools, release 13.0, V13.0.88"
        /*0030*/ 	.string	"Build cuda_13.0.r13.0/compiler.36424714_0"
        /*0030*/ 	.string	"-arch sm_100 -m 64 "



//--------------------- .note.nv.cuinfo           --------------------------
	.section	.note.nv.cuinfo,"",@"SHT_NOTE"
	.sectionflags	@"SHF_NOTE_NV_CUINFO"
        /*0018*/ 	.short	0x0002
        /*001a*/ 	.short	0x0064
        /*001c*/ 	.short	0x0082
	.zero		2


//--------------------- .nv.info                  --------------------------
	.section	.nv.info,"",@"SHT_CUDA_INFO"
	.align	4


	//----- nvinfo : EIATTR_REGCOUNT
	.align		4
        /*0000*/ 	.byte	0x04, 0x2f
        /*0002*/ 	.short	(.L_1 - .L_0)
	.align		4
.L_0:
        /*0004*/ 	.word	index@(_Z10swapKerneliP6numberS0_)
        /*0008*/ 	.word	0x00000012


	//----- nvinfo : EIATTR_FRAME_SIZE
	.align		4
.L_1:
        /*000c*/ 	.byte	0x04, 0x11
        /*000e*/ 	.short	(.L_3 - .L_2)
	.align		4
.L_2:
        /*0010*/ 	.word	index@(_Z10swapKerneliP6numberS0_)
        /*0014*/ 	.word	0x00000000


	//----- nvinfo : EIATTR_REGCOUNT
	.align		4
.L_3:
        /*0018*/ 	.byte	0x04, 0x2f
        /*001a*/ 	.short	(.L_5 - .L_4)
	.align		4
.L_4:
        /*001c*/ 	.word	index@(_Z12reduceKernelILj1024EEviP6numberS1_)
        /*0020*/ 	.word	0x00000010


	//----- nvinfo : EIATTR_FRAME_SIZE
	.align		4
.L_5:
        /*0024*/ 	.byte	0x04, 0x11
        /*0026*/ 	.short	(.L_7 - .L_6)
	.align		4
.L_6:
        /*0028*/ 	.word	index@(_Z12reduceKernelILj1024EEviP6numberS1_)
        /*002c*/ 	.word	0x00000000


	//----- nvinfo : EIATTR_REGCOUNT
	.align		4
.L_7:
        /*0030*/ 	.byte	0x04, 0x2f
        /*0032*/ 	.short	(.L_9 - .L_8)
	.align		4
.L_8:
        /*0034*/ 	.word	index@(_Z12reduceKernelILj512EEviP6numberS1_)
        /*0038*/ 	.word	0x00000010


	//----- nvinfo : EIATTR_FRAME_SIZE
	.align		4
.L_9:
        /*003c*/ 	.byte	0x04, 0x11
        /*003e*/ 	.short	(.L_11 - .L_10)
	.align		4
.L_10:
        /*0040*/ 	.word	index@(_Z12reduceKernelILj512EEviP6numberS1_)
        /*0044*/ 	.word	0x00000000


	//----- nvinfo : EIATTR_REGCOUNT
	.align		4
.L_11:
        /*0048*/ 	.byte	0x04, 0x2f
        /*004a*/ 	.short	(.L_13 - .L_12)
	.align		4
.L_12:
        /*004c*/ 	.word	index@(_Z12reduceKernelILj256EEviP6numberS1_)
        /*0050*/ 	.word	0x00000010


	//----- nvinfo : EIATTR_FRAME_SIZE
	.align		4
.L_13:
        /*0054*/ 	.byte	0x04, 0x11
        /*0056*/ 	.short	(.L_15 - .L_14)
	.align		4
.L_14:
        /*0058*/ 	.word	index@(_Z12reduceKernelILj256EEviP6numberS1_)
        /*005c*/ 	.word	0x00000000


	//----- nvinfo : EIATTR_REGCOUNT
	.align		4
.L_15:
        /*0060*/ 	.byte	0x04, 0x2f
        /*0062*/ 	.short	(.L_17 - .L_16)
	.align		4
.L_16:
        /*0064*/ 	.word	index@(_Z12reduceKernelILj128EEviP6numberS1_)
        /*0068*/ 	.word	0x0000000f


	//----- nvinfo : EIATTR_FRAME_SIZE
	.align		4
.L_17:
        /*006c*/ 	.byte	0x04, 0x11
        /*006e*/ 	.short	(.L_19 - .L_18)
	.align		4
.L_18:
        /*0070*/ 	.word	index@(_Z12reduceKernelILj128EEviP6numberS1_)
        /*0074*/ 	.word	0x00000000


	//----- nvinfo : EIATTR_REGCOUNT
	.align		4
.L_19:
        /*0078*/ 	.byte	0x04, 0x2f
        /*007a*/ 	.short	(.L_21 - .L_20)
	.align		4
.L_20:
        /*007c*/ 	.word	index@(_Z12reduceKernelILj64EEviP6numberS1_)
        /*0080*/ 	.word	0x00000010


	//----- nvinfo : EIATTR_FRAME_SIZE
	.align		4
.L_21:
        /*0084*/ 	.byte	0x04, 0x11
        /*0086*/ 	.short	(.L_23 - .L_22)
	.align		4
.L_22:
        /*0088*/ 	.word	index@(_Z12reduceKernelILj64EEviP6numberS1_)
        /*008c*/ 	.word	0x00000000


	//----- nvinfo : EIATTR_REGCOUNT
	.align		4
.L_23:
        /*0090*/ 	.byte	0x04, 0x2f
        /*0092*/ 	.short	(.L_25 - .L_24)
	.align		4
.L_24:
        /*0094*/ 	.word	index@(_Z12reduceKernelILj32EEviP6numberS1_)
        /*0098*/ 	.word	0x00000010


	//----- nvinfo : EIATTR_FRAME_SIZE
	.align		4
.L_25:
        /*009c*/ 	.byte	0x04, 0x11
        /*009e*/ 	.short	(.L_27 - .L_26)
	.align		4
.L_26:
        /*00a0*/ 	.word	index@(_Z12reduceKernelILj32EEviP6numberS1_)
        /*00a4*/ 	.word	0x00000000


	//----- nvinfo : EIATTR_REGCOUNT
	.align		4
.L_27:
        /*00a8*/ 	.byte	0x04, 0x2f
        /*00aa*/ 	.short	(.L_29 - .L_28)
	.align		4
.L_28:
        /*00ac*/ 	.word	index@(_Z12reduceKernelILj16EEviP6numberS1_)
        /*00b0*/ 	.word	0x00000010


	//----- nvinfo : EIATTR_FRAME_SIZE
	.align		4
.L_29:
        /*00b4*/ 	.byte	0x04, 0x11
        /*00b6*/ 	.short	(.L_31 - .L_30)
	.align		4
.L_30:
        /*00b8*/ 	.word	index@(_Z12reduceKernelILj16EEviP6numberS1_)
        /*00bc*/ 	.word	0x00000000


	//----- nvinfo : EIATTR_REGCOUNT
	.align		4
.L_31:
        /*00c0*/ 	.byte	0x04, 0x2f
        /*00c2*/ 	.short	(.L_33 - .L_32)
	.align		4
.L_32:
        /*00c4*/ 	.word	index@(_Z12reduceKernelILj8EEviP6numberS1_)
        /*00c8*/ 	.word	0x00000010


	//----- nvinfo : EIATTR_FRAME_SIZE
	.align		4
.L_33:
        /*00cc*/ 	.byte	0x04, 0x11
        /*00ce*/ 	.short	(.L_35 - .L_34)
	.align		4
.L_34:
        /*00d0*/ 	.word	index@(_Z12reduceKernelILj8EEviP6numberS1_)
        /*00d4*/ 	.word	0x00000000


	//----- nvinfo : EIATTR_REGCOUNT
	.align		4
.L_35:
        /*00d8*/ 	.byte	0x04, 0x2f
        /*00da*/ 	.short	(.L_37 - .L_36)
	.align		4
.L_36:
        /*00dc*/ 	.word	index@(_Z12reduceKernelILj4EEviP6numberS1_)
        /*00e0*/ 	.word	0x00000010


	//----- nvinfo : EIATTR_FRAME_SIZE
	.align		4
.L_37:
        /*00e4*/ 	.byte	0x04, 0x11
        /*00e6*/ 	.short	(.L_39 - .L_38)
	.align		4
.L_38:
        /*00e8*/ 	.word	index@(_Z12reduceKernelILj4EEviP6numberS1_)
        /*00ec*/ 	.word	0x00000000


	//----- nvinfo : EIATTR_REGCOUNT
	.align		4
.L_39:
        /*00f0*/ 	.byte	0x04, 0x2f
        /*00f2*/ 	.short	(.L_41 - .L_40)
	.align		4
.L_40:
        /*00f4*/ 	.word	index@(_Z12reduceKernelILj2EEviP6numberS1_)
        /*00f8*/ 	.word	0x00000010


	//----- nvinfo : EIATTR_FRAME_SIZE
	.align		4
.L_41:
        /*00fc*/ 	.byte	0x04, 0x11
        /*00fe*/ 	.short	(.L_43 - .L_42)
	.align		4
.L_42:
        /*0100*/ 	.word	index@(_Z12reduceKernelILj2EEviP6numberS1_)
        /*0104*/ 	.word	0x00000000


	//----- nvinfo : EIATTR_REGCOUNT
	.align		4
.L_43:
        /*0108*/ 	.byte	0x04, 0x2f
        /*010a*/ 	.short	(.L_45 - .L_44)
	.align		4
.L_44:
        /*010c*/ 	.word	index@(_Z12reduceKernelILj1EEviP6numberS1_)
        /*0110*/ 	.word	0x00000010


	//----- nvinfo : EIATTR_FRAME_SIZE
	.align		4
.L_45:
        /*0114*/ 	.byte	0x04, 0x11
        /*0116*/ 	.short	(.L_47 - .L_46)
	.align		4
.L_46:
        /*0118*/ 	.word	index@(_Z12reduceKernelILj1EEviP6numberS1_)
        /*011c*/ 	.word	0x00000000


	//----- nvinfo : EIATTR_MIN_STACK_SIZE
	.align		4
.L_47:
        /*0120*/ 	.byte	0x04, 0x12
        /*0122*/ 	.short	(.L_49 - .L_48)
	.align		4
.L_48:
        /*0124*/ 	.word	index@(_Z12reduceKernelILj1EEviP6numberS1_)
        /*0128*/ 	.word	0x00000000


	//----- nvinfo : EIATTR_MIN_STACK_SIZE
	.align		4
.L_49:
        /*012c*/ 	.byte	0x04, 0x12
        /*012e*/ 	.short	(.L_51 - .L_50)
	.align		4
.L_50:
        /*0130*/ 	.word	index@(_Z12reduceKernelILj2EEviP6numberS1_)
        /*0134*/ 	.word	0x00000000


	//----- nvinfo : EIATTR_MIN_STACK_SIZE
	.align		4
.L_51:
        /*0138*/ 	.byte	0x04, 0x12
        /*013a*/ 	.short	(.L_53 - .L_52)
	.align		4
.L_52:
        /*013c*/ 	.word	index@(_Z12reduceKernelILj4EEviP6numberS1_)
        /*0140*/ 	.word	0x00000000


	//----- nvinfo : EIATTR_MIN_STACK_SIZE
	.align		4
.L_53:
        /*0144*/ 	.byte	0x04, 0x12
        /*0146*/ 	.short	(.L_55 - .L_54)
	.align		4
.L_54:
        /*0148*/ 	.word	index@(_Z12reduceKernelILj8EEviP6numberS1_)
        /*014c*/ 	.word	0x00000000


	//----- nvinfo : EIATTR_MIN_STACK_SIZE
	.align		4
.L_55:
        /*0150*/ 	.byte	0x04, 0x12
        /*0152*/ 	.short	(.L_57 - .L_56)
	.align		4
.L_56:
        /*0154*/ 	.word	index@(_Z12reduceKernelILj16EEviP6numberS1_)
        /*0158*/ 	.word	0x00000000


	//----- nvinfo : EIATTR_MIN_STACK_SIZE
	.align		4
.L_57:
        /*015c*/ 	.byte	0x04, 0x12
        /*015e*/ 	.short	(.L_59 - .L_58)
	.align		4
.L_58:
        /*0160*/ 	.word	index@(_Z12reduceKernelILj32EEviP6numberS1_)
        /*0164*/ 	.word	0x00000000


	//----- nvinfo : EIATTR_MIN_STACK_SIZE
	.align		4
.L_59:
        /*0168*/ 	.byte	0x04, 0x12
        /*016a*/ 	.short	(.L_61 - .L_60)
	.align		4
.L_60:
        /*016c*/ 	.word	index@(_Z12reduceKernelILj64EEviP6numberS1_)
        /*0170*/ 	.word	0x00000000


	//----- nvinfo : EIATTR_MIN_STACK_SIZE
	.align		4
.L_61:
        /*0174*/ 	.byte	0x04, 0x12
        /*0176*/ 	.short	(.L_63 - .L_62)
	.align		4
.L_62:
        /*0178*/ 	.word	index@(_Z12reduceKernelILj128EEviP6numberS1_)
        /*017c*/ 	.word	0x00000000


	//----- nvinfo : EIATTR_MIN_STACK_SIZE
	.align		4
.L_63:
        /*0180*/ 	.byte	0x04, 0x12
        /*0182*/ 	.short	(.L_65 - .L_64)
	.align		4
.L_64:
        /*0184*/ 	.word	index@(_Z12reduceKernelILj256EEviP6numberS1_)
        /*0188*/ 	.word	0x00000000


	//----- nvinfo : EIATTR_MIN_STACK_SIZE
	.align		4
.L_65:
        /*018c*/ 	.byte	0x04, 0x12
        /*018e*/ 	.short	(.L_67 - .L_66)
	.align		4
.L_66:
        /*0190*/ 	.word	index@(_Z12reduceKernelILj512EEviP6numberS1_)
        /*0194*/ 	.word	0x00000000


	//----- nvinfo : EIATTR_MIN_STACK_SIZE
	.align		4
.L_67:
        /*0198*/ 	.byte	0x04, 0x12
        /*019a*/ 	.short	(.L_69 - .L_68)
	.align		4
.L_68:
        /*019c*/ 	.word	index@(_Z12reduceKernelILj1024EEviP6numberS1_)
        /*01a0*/ 	.word	0x00000000


	//----- nvinfo : EIATTR_MIN_STACK_SIZE
	.align		4
.L_69:
        /*01a4*/ 	.byte	0x04, 0x12
        /*01a6*/ 	.short	(.L_71 - .L_70)
	.align		4
.L_70:
        /*01a8*/ 	.word	index@(_Z10swapKerneliP6numberS0_)
        /*01ac*/ 	.word	0x00000000
.L_71:


//--------------------- .nv.compat                --------------------------
	.section	.nv.compat,"",@"SHT_CUDA_COMPAT_INFO"
	.align	4
        /*0000*/ 	.byte	0x02, 0x09, 0x00, 0x00, 0x02, 0x02, 0x01, 0x00, 0x02, 0x05, 0x05, 0x00, 0x03, 0x07, 0x01, 0x01
        /*0010*/ 	.byte	0x02, 0x03, 0x00, 0x00, 0x02, 0x06, 0x01, 0x00, 0x04, 0x0b, 0x08, 0x00, 0x09, 0x00, 0x00, 0x00
        /*0020*/ 	.byte	0x00, 0x00, 0x00, 0x00


//--------------------- .nv.info._Z12reduceKernelILj1EEviP6numberS1_ --------------------------
	.section	.nv.info._Z12reduceKernelILj1EEviP6numberS1_,"",@"SHT_CUDA_INFO"
	.sectionflags	@""
	.align	4


	//----- nvinfo : EIATTR_CUDA_API_VERSION
	.align		4
        /*0000*/ 	.byte	0x04, 0x37
        /*0002*/ 	.short	(.L_73 - .L_72)
.L_72:
        /*0004*/ 	.word	0x00000082


	//----- nvinfo : EIATTR_KPARAM_INFO
	.align		4
.L_73:
        /*0008*/ 	.byte	0x04, 0x17
        /*000a*/ 	.short	(.L_75 - .L_74)
.L_74:
        /*000c*/ 	.word	0x00000000
        /*0010*/ 	.short	0x0002
        /*0012*/ 	.short	0x0010
        /*0014*/ 	.byte	0x00, 0xf5, 0x21, 0x00


	//----- nvinfo : EIATTR_KPARAM_INFO
	.align		4
.L_75:
        /*0018*/ 	.byte	0x04, 0x17
        /*001a*/ 	.short	(.L_77 - .L_76)
.L_76:
        /*001c*/ 	.word	0x00000000
        /*0020*/ 	.short	0x0001
        /*0022*/ 	.short	0x0008
        /*0024*/ 	.byte	0x00, 0xf5, 0x21, 0x00


	//----- nvinfo : EIATTR_KPARAM_INFO
	.align		4
.L_77:
        /*0028*/ 	.byte	0x04, 0x17
        /*002a*/ 	.short	(.L_79 - .L_78)
.L_78:
        /*002c*/ 	.word	0x00000000
        /*0030*/ 	.short	0x0000
        /*0032*/ 	.short	0x0000
        /*0034*/ 	.byte	0x00, 0xf0, 0x11, 0x00


	//----- nvinfo : EIATTR_SPARSE_MMA_MASK
	.align		4
.L_79:
        /*0038*/ 	.byte	0x03, 0x50
        /*003a*/ 	.short	0x0000


	//----- nvinfo : EIATTR_MAXREG_COUNT
	.align		4
        /*003c*/ 	.byte	0x03, 0x1b
        /*003e*/ 	.short	0x00ff


	//----- nvinfo : EIATTR_NUM_BARRIERS
	.align		4
        /*0040*/ 	.byte	0x02, 0x4c
        /*0042*/ 	.byte	0x01
	.zero		1


	//----- nvinfo : EIATTR_MERCURY_ISA_VERSION
	.align		4
        /*0044*/ 	.byte	0x03, 0x5f
        /*0046*/ 	.short	0x0101


	//----- nvinfo : EIATTR_VRC_CTA_INIT_COUNT
	.align		4
        /*0048*/ 	.byte	0x02, 0x4a
	.zero		1
	.zero		1


	//----- nvinfo : EIATTR_EXIT_INSTR_OFFSETS
	.align		4
        /*004c*/ 	.byte	0x04, 0x1c
        /*004e*/ 	.short	(.L_81 - .L_80)


	//   ....[0]....
.L_80:
        /*0050*/ 	.word	0x00000290


	//   ....[1]....
        /*0054*/ 	.word	0x00000320


	//----- nvinfo : EIATTR_CRS_STACK_SIZE
	.align		4
.L_81:
        /*0058*/ 	.byte	0x04, 0x1e
        /*005a*/ 	.short	(.L_83 - .L_82)
.L_82:
        /*005c*/ 	.word	0x00000000


	//----- nvinfo : EIATTR_CBANK_PARAM_SIZE
	.align		4
.L_83:
        /*0060*/ 	.byte	0x03, 0x19
        /*0062*/ 	.short	0x0018


	//----- nvinfo : EIATTR_PARAM_CBANK
	.align		4
        /*0064*/ 	.byte	0x04, 0x0a
        /*0066*/ 	.short	(.L_85 - .L_84)
	.align		4
.L_84:
        /*0068*/ 	.word	index@(.nv.constant0._Z12reduceKernelILj1EEviP6numberS1_)
        /*006c*/ 	.short	0x0380
        /*006e*/ 	.short	0x0018


	//----- nvinfo : EIATTR_SW_WAR
	.align		4
.L_85:
        /*0070*/ 	.byte	0x04, 0x36
        /*0072*/ 	.short	(.L_87 - .L_86)
.L_86:
        /*0074*/ 	.word	0x00000008
.L_87:


//--------------------- .nv.info._Z12reduceKernelILj2EEviP6numberS1_ --------------------------
	.section	.nv.info._Z12reduceKernelILj2EEviP6numberS1_,"",@"SHT_CUDA_INFO"
	.sectionflags	@""
	.align	4


	//----- nvinfo : EIATTR_CUDA_API_VERSION
	.align		4
        /*0000*/ 	.byte	0x04, 0x37
        /*0002*/ 	.short	(.L_89 - .L_88)
.L_88:
        /*0004*/ 	.word	0x00000082


	//----- nvinfo : EIATTR_KPARAM_INFO
	.align		4
.L_89:
        /*0008*/ 	.byte	0x04, 0x17
        /*000a*/ 	.short	(.L_91 - .L_90)
.L_90:
        /*000c*/ 	.word	0x00000000
        /*0010*/ 	.short	0x0002
        /*0012*/ 	.short	0x0010
        /*0014*/ 	.byte	0x00, 0xf5, 0x21, 0x00


	//----- nvinfo : EIATTR_KPARAM_INFO
	.align		4
.L_91:
        /*0018*/ 	.byte	0x04, 0x17
        /*001a*/ 	.short	(.L_93 - .L_92)
.L_92:
        /*001c*/ 	.word	0x00000000
        /*0020*/ 	.short	0x0001
        /*0022*/ 	.short	0x0008
        /*0024*/ 	.byte	0x00, 0xf5, 0x21, 0x00


	//----- nvinfo : EIATTR_KPARAM_INFO
	.align		4
.L_93:
        /*0028*/ 	.byte	0x04, 0x17
        /*002a*/ 	.short	(.L_95 - .L_94)
.L_94:
        /*002c*/ 	.word	0x00000000
        /*0030*/ 	.short	0x0000
        /*0032*/ 	.short	0x0000
        /*0034*/ 	.byte	0x00, 0xf0, 0x11, 0x00


	//----- nvinfo : EIATTR_SPARSE_MMA_MASK
	.align		4
.L_95:
        /*0038*/ 	.byte	0x03, 0x50
        /*003a*/ 	.short	0x0000


	//----- nvinfo : EIATTR_MAXREG_COUNT
	.align		4
        /*003c*/ 	.byte	0x03, 0x1b
        /*003e*/ 	.short	0x00ff


	//----- nvinfo : EIATTR_NUM_BARRIERS
	.align		4
        /*0040*/ 	.byte	0x02, 0x4c
        /*0042*/ 	.byte	0x01
	.zero		1


	//----- nvinfo : EIATTR_MERCURY_ISA_VERSION
	.align		4
        /*0044*/ 	.byte	0x03, 0x5f
        /*0046*/ 	.short	0x0101


	//----- nvinfo : EIATTR_VRC_CTA_INIT_COUNT
	.align		4
        /*0048*/ 	.byte	0x02, 0x4a
	.zero		1
	.zero		1


	//----- nvinfo : EIATTR_EXIT_INSTR_OFFSETS
	.align		4
        /*004c*/ 	.byte	0x04, 0x1c
        /*004e*/ 	.short	(.L_97 - .L_96)


	//   ....[0]....
.L_96:
        /*0050*/ 	.word	0x000002f0


	//   ....[1]....
        /*0054*/ 	.word	0x00000350


	//----- nvinfo : EIATTR_CRS_STACK_SIZE
	.align		4
.L_97:
        /*0058*/ 	.byte	0x04, 0x1e
        /*005a*/ 	.short	(.L_99 - .L_98)
.L_98:
        /*005c*/ 	.word	0x00000000


	//----- nvinfo : EIATTR_CBANK_PARAM_SIZE
	.align		4
.L_99:
        /*0060*/ 	.byte	0x03, 0x19
        /*0062*/ 	.short	0x0018


	//----- nvinfo : EIATTR_PARAM_CBANK
	.align		4
        /*0064*/ 	.byte	0x04, 0x0a
        /*0066*/ 	.short	(.L_101 - .L_100)
	.align		4
.L_100:
        /*0068*/ 	.word	index@(.nv.constant0._Z12reduceKernelILj2EEviP6numberS1_)
        /*006c*/ 	.short	0x0380
        /*006e*/ 	.short	0x0018


	//----- nvinfo : EIATTR_SW_WAR
	.align		4
.L_101:
        /*0070*/ 	.byte	0x04, 0x36
        /*0072*/ 	.short	(.L_103 - .L_102)
.L_102:
        /*0074*/ 	.word	0x00000008
.L_103:


//--------------------- .nv.info._Z12reduceKernelILj4EEviP6numberS1_ --------------------------
	.section	.nv.info._Z12reduceKernelILj4EEviP6numberS1_,"",@"SHT_CUDA_INFO"
	.sectionflags	@""
	.align	4


	//----- nvinfo : EIATTR_CUDA_API_VERSION
	.align		4
        /*0000*/ 	.byte	0x04, 0x37
        /*0002*/ 	.short	(.L_105 - .L_104)
.L_104:
        /*0004*/ 	.word	0x00000082


	//----- nvinfo : EIATTR_KPARAM_INFO
	.align		4
.L_105:
        /*0008*/ 	.byte	0x04, 0x17
        /*000a*/ 	.short	(.L_107 - .L_106)
.L_106:
        /*000c*/ 	.word	0x00000000
        /*0010*/ 	.short	0x0002
        /*0012*/ 	.short	0x0010
        /*0014*/ 	.byte	0x00, 0xf5, 0x21, 0x00


	//----- nvinfo : EIATTR_KPARAM_INFO
	.align		4
.L_107:
        /*0018*/ 	.byte	0x04, 0x17
        /*001a*/ 	.short	(.L_109 - .L_108)
.L_108:
        /*001c*/ 	.word	0x00000000
        /*0020*/ 	.short	0x0001
        /*0022*/ 	.short	0x0008
        /*0024*/ 	.byte	0x00, 0xf5, 0x21, 0x00


	//----- nvinfo : EIATTR_KPARAM_INFO
	.align		4
.L_109:
        /*0028*/ 	.byte	0x04, 0x17
        /*002a*/ 	.short	(.L_111 - .L_110)
.L_110:
        /*002c*/ 	.word	0x00000000
        /*0030*/ 	.short	0x0000
        /*0032*/ 	.short	0x0000
        /*0034*/ 	.byte	0x00, 0xf0, 0x11, 0x00


	//----- nvinfo : EIATTR_SPARSE_MMA_MASK
	.align		4
.L_111:
        /*0038*/ 	.byte	0x03, 0x50
        /*003a*/ 	.short	0x0000


	//----- nvinfo : EIATTR_MAXREG_COUNT
	.align		4
        /*003c*/ 	.byte	0x03, 0x1b
        /*003e*/ 	.short	0x00ff


	//----- nvinfo : EIATTR_NUM_BARRIERS
	.align		4
        /*0040*/ 	.byte	0x02, 0x4c
        /*0042*/ 	.byte	0x01
	.zero		1


	//----- nvinfo : EIATTR_MERCURY_ISA_VERSION
	.align		4
        /*0044*/ 	.byte	0x03, 0x5f
        /*0046*/ 	.short	0x0101


	//----- nvinfo : EIATTR_VRC_CTA_INIT_COUNT
	.align		4
        /*0048*/ 	.byte	0x02, 0x4a
	.zero		1
	.zero		1


	//----- nvinfo : EIATTR_EXIT_INSTR_OFFSETS
	.align		4
        /*004c*/ 	.byte	0x04, 0x1c
        /*004e*/ 	.short	(.L_113 - .L_112)


	//   ....[0]....
.L_112:
        /*0050*/ 	.word	0x00000250


	//   ....[1]....
        /*0054*/ 	.word	0x00000390


	//   ....[2]....
        /*0058*/ 	.word	0x000003f0


	//----- nvinfo : EIATTR_CRS_STACK_SIZE
	.align		4
.L_113:
        /*005c*/ 	.byte	0x04, 0x1e
        /*005e*/ 	.short	(.L_115 - .L_114)
.L_114:
        /*0060*/ 	.word	0x00000000


	//----- nvinfo : EIATTR_CBANK_PARAM_SIZE
	.align		4
.L_115:
        /*0064*/ 	.byte	0x03, 0x19
        /*0066*/ 	.short	0x0018


	//----- nvinfo : EIATTR_PARAM_CBANK
	.align		4
        /*0068*/ 	.byte	0x04, 0x0a
        /*006a*/ 	.short	(.L_117 - .L_116)
	.align		4
.L_116:
        /*006c*/ 	.word	index@(.nv.constant0._Z12reduceKernelILj4EEviP6numberS1_)
        /*0070*/ 	.short	0x0380
        /*0072*/ 	.short	0x0018


	//----- nvinfo : EIATTR_SW_WAR
	.align		4
.L_117:
        /*0074*/ 	.byte	0x04, 0x36
        /*0076*/ 	.short	(.L_119 - .L_118)
.L_118:
        /*0078*/ 	.word	0x00000008
.L_119:


//--------------------- .nv.info._Z12reduceKernelILj8EEviP6numberS1_ --------------------------
	.section	.nv.info._Z12reduceKernelILj8EEviP6numberS1_,"",@"SHT_CUDA_INFO"
	.sectionflags	@""
	.align	4


	//----- nvinfo : EIATTR_CUDA_API_VERSION
	.align		4
        /*0000*/ 	.byte	0x04, 0x37
        /*0002*/ 	.short	(.L_121 - .L_120)
.L_120:
        /*0004*/ 	.word	0x00000082


	//----- nvinfo : EIATTR_KPARAM_INFO
	.align		4
.L_121:
        /*0008*/ 	.byte	0x04, 0x17
        /*000a*/ 	.short	(.L_123 - .L_122)
.L_122:
        /*000c*/ 	.word	0x00000000
        /*0010*/ 	.short	0x0002
        /*0012*/ 	.short	0x0010
        /*0014*/ 	.byte	0x00, 0xf5, 0x21, 0x00


	//----- nvinfo : EIATTR_KPARAM_INFO
	.align		4
.L_123:
        /*0018*/ 	.byte	0x04, 0x17
        /*001a*/ 	.short	(.L_125 - .L_124)
.L_124:
        /*001c*/ 	.word	0x00000000
        /*0020*/ 	.short	0x0001
        /*0022*/ 	.short	0x0008
        /*0024*/ 	.byte	0x00, 0xf5, 0x21, 0x00


	//----- nvinfo : EIATTR_KPARAM_INFO
	.align		4
.L_125:
        /*0028*/ 	.byte	0x04, 0x17
        /*002a*/ 	.short	(.L_127 - .L_126)
.L_126:
        /*002c*/ 	.word	0x00000000
        /*0030*/ 	.short	0x0000
        /*0032*/ 	.short	0x0000
        /*0034*/ 	.byte	0x00, 0xf0, 0x11, 0x00


	//----- nvinfo : EIATTR_SPARSE_MMA_MASK
	.align		4
.L_127:
        /*0038*/ 	.byte	0x03, 0x50
        /*003a*/ 	.short	0x0000


	//----- nvinfo : EIATTR_MAXREG_COUNT
	.align		4
        /*003c*/ 	.byte	0x03, 0x1b
        /*003e*/ 	.short	0x00ff


	//----- nvinfo : EIATTR_NUM_BARRIERS
	.align		4
        /*0040*/ 	.byte	0x02, 0x4c
        /*0042*/ 	.byte	0x01
	.zero		1


	//----- nvinfo : EIATTR_MERCURY_ISA_VERSION
	.align		4
        /*0044*/ 	.byte	0x03, 0x5f
        /*0046*/ 	.short	0x0101


	//----- nvinfo : EIATTR_VRC_CTA_INIT_COUNT
	.align		4
        /*0048*/ 	.byte	0x02, 0x4a
	.zero		1
	.zero		1


	//----- nvinfo : EIATTR_EXIT_INSTR_OFFSETS
	.align		4
        /*004c*/ 	.byte	0x04, 0x1c
        /*004e*/ 	.short	(.L_129 - .L_128)


	//   ....[0]....
.L_128:
        /*0050*/ 	.word	0x00000250


	//   ....[1]....
        /*0054*/ 	.word	0x00000420


	//   ....[2]....
        /*0058*/ 	.word	0x00000480


	//----- nvinfo : EIATTR_CRS_STACK_SIZE
	.align		4
.L_129:
        /*005c*/ 	.byte	0x04, 0x1e
        /*005e*/ 	.short	(.L_131 - .L_130)
.L_130:
        /*0060*/ 	.word	0x00000000


	//----- nvinfo : EIATTR_CBANK_PARAM_SIZE
	.align		4
.L_131:
        /*0064*/ 	.byte	0x03, 0x19
        /*0066*/ 	.short	0x0018


	//----- nvinfo : EIATTR_PARAM_CBANK
	.align		4
        /*0068*/ 	.byte	0x04, 0x0a
        /*006a*/ 	.short	(.L_133 - .L_132)
	.align		4
.L_132:
        /*006c*/ 	.word	index@(.nv.constant0._Z12reduceKernelILj8EEviP6numberS1_)
        /*0070*/ 	.short	0x0380
        /*0072*/ 	.short	0x0018


	//----- nvinfo : EIATTR_SW_WAR
	.align		4
.L_133:
        /*0074*/ 	.byte	0x04, 0x36
        /*0076*/ 	.short	(.L_135 - .L_134)
.L_134:
        /*0078*/ 	.word	0x00000008
.L_135:


//--------------------- .nv.info._Z12reduceKernelILj16EEviP6numberS1_ --------------------------
	.section	.nv.info._Z12reduceKernelILj16EEviP6numberS1_,"",@"SHT_CUDA_INFO"
	.sectionflags	@""
	.align	4


	//----- nvinfo : EIATTR_CUDA_API_VERSION
	.align		4
        /*0000*/ 	.byte	0x04, 0x37
        /*0002*/ 	.short	(.L_137 - .L_136)
.L_136:
        /*0004*/ 	.word	0x00000082


	//----- nvinfo : EIATTR_KPARAM_INFO
	.align		4
.L_137:
        /*0008*/ 	.byte	0x04, 0x17
        /*000a*/ 	.short	(.L_139 - .L_138)
.L_138:
        /*000c*/ 	.word	0x00000000
        /*0010*/ 	.short	0x0002
        /*0012*/ 	.short	0x0010
        /*0014*/ 	.byte	0x00, 0xf5, 0x21, 0x00


	//----- nvinfo : EIATTR_KPARAM_INFO
	.align		4
.L_139:
        /*0018*/ 	.byte	0x04, 0x17
        /*001a*/ 	.short	(.L_141 - .L_140)
.L_140:
        /*001c*/ 	.word	0x00000000
        /*0020*/ 	.short	0x0001
        /*0022*/ 	.short	0x0008
        /*0024*/ 	.byte	0x00, 0xf5, 0x21, 0x00


	//----- nvinfo : EIATTR_KPARAM_INFO
	.align		4
.L_141:
        /*0028*/ 	.byte	0x04, 0x17
        /*002a*/ 	.short	(.L_143 - .L_142)
.L_142:
        /*002c*/ 	.word	0x00000000
        /*0030*/ 	.short	0x0000
        /*0032*/ 	.short	0x0000
        /*0034*/ 	.byte	0x00, 0xf0, 0x11, 0x00


	//----- nvinfo : EIATTR_SPARSE_MMA_MASK
	.align		4
.L_143:
        /*0038*/ 	.byte	0x03, 0x50
        /*003a*/ 	.short	0x0000


	//----- nvinfo : EIATTR_MAXREG_COUNT
	.align		4
        /*003c*/ 	.byte	0x03, 0x1b
        /*003e*/ 	.short	0x00ff


	//----- nvinfo : EIATTR_NUM_BARRIERS
	.align		4
        /*0040*/ 	.byte	0x02, 0x4c
        /*0042*/ 	.byte	0x01
	.zero		1


	//----- nvinfo : EIATTR_MERCURY_ISA_VERSION
	.align		4
        /*0044*/ 	.byte	0x03, 0x5f
        /*0046*/ 	.short	0x0101


	//----- nvinfo : EIATTR_VRC_CTA_INIT_COUNT
	.align		4
        /*0048*/ 	.byte	0x02, 0x4a
	.zero		1
	.zero		1


	//----- nvinfo : EIATTR_EXIT_INSTR_OFFSETS
	.align		4
        /*004c*/ 	.byte	0x04, 0x1c
        /*004e*/ 	.short	(.L_145 - .L_144)


	//   ....[0]....
.L_144:
        /*0050*/ 	.word	0x00000250


	//   ....[1]....
        /*0054*/ 	.word	0x000004b0


	//   ....[2]....
        /*0058*/ 	.word	0x00000510


	//----- nvinfo : EIATTR_CRS_STACK_SIZE
	.align		4
.L_145:
        /*005c*/ 	.byte	0x04, 0x1e
        /*005e*/ 	.short	(.L_147 - .L_146)
.L_146:
        /*0060*/ 	.word	0x00000000


	//----- nvinfo : EIATTR_CBANK_PARAM_SIZE
	.align		4
.L_147:
        /*0064*/ 	.byte	0x03, 0x19
        /*0066*/ 	.short	0x0018


	//----- nvinfo : EIATTR_PARAM_CBANK
	.align		4
        /*0068*/ 	.byte	0x04, 0x0a
        /*006a*/ 	.short	(.L_149 - .L_148)
	.align		4
.L_148:
        /*006c*/ 	.word	index@(.nv.constant0._Z12reduceKernelILj16EEviP6numberS1_)
        /*0070*/ 	.short	0x0380
        /*0072*/ 	.short	0x0018


	//----- nvinfo : EIATTR_SW_WAR
	.align		4
.L_149:
        /*0074*/ 	.byte	0x04, 0x36
        /*0076*/ 	.short	(.L_151 - .L_150)
.L_150:
        /*0078*/ 	.word	0x00000008
.L_151:


//--------------------- .nv.info._Z12reduceKernelILj32EEviP6numberS1_ --------------------------
	.section	.nv.info._Z12reduceKernelILj32EEviP6numberS1_,"",@"SHT_CUDA_INFO"
	.sectionflags	@""
	.align	4


	//----- nvinfo : EIATTR_CUDA_API_VERSION
	.align		4
        /*0000*/ 	.byte	0x04, 0x37
        /*0002*/ 	.short	(.L_153 - .L_152)
.L_152:
        /*0004*/ 	.word	0x00000082


	//----- nvinfo : EIATTR_KPARAM_INFO
	.align		4
.L_153:
        /*0008*/ 	.byte	0x04, 0x17
        /*000a*/ 	.short	(.L_155 - .L_154)
.L_154:
        /*000c*/ 	.word	0x00000000
        /*0010*/ 	.short	0x0002
        /*0012*/ 	.short	0x0010
        /*0014*/ 	.byte	0x00, 0xf5, 0x21, 0x00


	//----- nvinfo : EIATTR_KPARAM_INFO
	.align		4
.L_155:
        /*0018*/ 	.byte	0x04, 0x17
        /*001a*/ 	.short	(.L_157 - .L_156)
.L_156:
        /*001c*/ 	.word	0x00000000
        /*0020*/ 	.short	0x0001
        /*0022*/ 	.short	0x0008
        /*0024*/ 	.byte	0x00, 0xf5, 0x21, 0x00


	//----- nvinfo : EIATTR_KPARAM_INFO
	.align		4
.L_157:
        /*0028*/ 	.byte	0x04, 0x17
        /*002a*/ 	.short	(.L_159 - .L_158)
.L_158:
        /*002c*/ 	.word	0x00000000
        /*0030*/ 	.short	0x0000
        /*0032*/ 	.short	0x0000
        /*0034*/ 	.byte	0x00, 0xf0, 0x11, 0x00


	//----- nvinfo : EIATTR_SPARSE_MMA_MASK
	.align		4
.L_159:
        /*0038*/ 	.byte	0x03, 0x50
        /*003a*/ 	.short	0x0000


	//----- nvinfo : EIATTR_MAXREG_COUNT
	.align		4
        /*003c*/ 	.byte	0x03, 0x1b
        /*003e*/ 	.short	0x00ff


	//----- nvinfo : EIATTR_NUM_BARRIERS
	.align		4
        /*0040*/ 	.byte	0x02, 0x4c
        /*0042*/ 	.byte	0x01
	.zero		1


	//----- nvinfo : EIATTR_MERCURY_ISA_VERSION
	.align		4
        /*0044*/ 	.byte	0x03, 0x5f
        /*0046*/ 	.short	0x0101


	//----- nvinfo : EIATTR_VRC_CTA_INIT_COUNT
	.align		4
        /*0048*/ 	.byte	0x02, 0x4a
	.zero		1
	.zero		1


	//----- nvinfo : EIATTR_EXIT_INSTR_OFFSETS
	.align		4
        /*004c*/ 	.byte	0x04, 0x1c
        /*004e*/ 	.short	(.L_161 - .L_160)


	//   ....[0]....
.L_160:
        /*0050*/ 	.word	0x00000250


	//   ....[1]....
        /*0054*/ 	.word	0x00000540


	//   ....[2]....
        /*0058*/ 	.word	0x000005a0


	//----- nvinfo : EIATTR_CRS_STACK_SIZE
	.align		4
.L_161:
        /*005c*/ 	.byte	0x04, 0x1e
        /*005e*/ 	.short	(.L_163 - .L_162)
.L_162:
        /*0060*/ 	.word	0x00000000


	//----- nvinfo : EIATTR_CBANK_PARAM_SIZE
	.align		4
.L_163:
        /*0064*/ 	.byte	0x03, 0x19
        /*0066*/ 	.short	0x0018


	//----- nvinfo : EIATTR_PARAM_CBANK
	.align		4
        /*0068*/ 	.byte	0x04, 0x0a
        /*006a*/ 	.short	(.L_165 - .L_164)
	.align		4
.L_164:
        /*006c*/ 	.word	index@(.nv.constant0._Z12reduceKernelILj32EEviP6numberS1_)
        /*0070*/ 	.short	0x0380
        /*0072*/ 	.short	0x0018


	//----- nvinfo : EIATTR_SW_WAR
	.align		4
.L_165:
        /*0074*/ 	.byte	0x04, 0x36
        /*0076*/ 	.short	(.L_167 - .L_166)
.L_166:
        /*0078*/ 	.word	0x00000008
.L_167:


//--------------------- .nv.info._Z12reduceKernelILj64EEviP6numberS1_ --------------------------
	.section	.nv.info._Z12reduceKernelILj64EEviP6numberS1_,"",@"SHT_CUDA_INFO"
	.sectionflags	@""
	.align	4


	//----- nvinfo : EIATTR_CUDA_API_VERSION
	.align		4
        /*0000*/ 	.byte	0x04, 0x37
        /*0002*/ 	.short	(.L_169 - .L_168)
.L_168:
        /*0004*/ 	.word	0x00000082


	//----- nvinfo : EIATTR_KPARAM_INFO
	.align		4
.L_169:
        /*0008*/ 	.byte	0x04, 0x17
        /*000a*/ 	.short	(.L_171 - .L_170)
.L_170:
        /*000c*/ 	.word	0x00000000
        /*0010*/ 	.short	0x0002
        /*0012*/ 	.short	0x0010
        /*0014*/ 	.byte	0x00, 0xf5, 0x21, 0x00


	//----- nvinfo : EIATTR_KPARAM_INFO
	.align		4
.L_171:
        /*0018*/ 	.byte	0x04, 0x17
        /*001a*/ 	.short	(.L_173 - .L_172)
.L_172:
        /*001c*/ 	.word	0x00000000
        /*0020*/ 	.short	0x0001
        /*0022*/ 	.short	0x0008
        /*0024*/ 	.byte	0x00, 0xf5, 0x21, 0x00


	//----- nvinfo : EIATTR_KPARAM_INFO
	.align		4
.L_173:
        /*0028*/ 	.byte	0x04, 0x17
        /*002a*/ 	.short	(.L_175 - .L_174)
.L_174:
        /*002c*/ 	.word	0x00000000
        /*0030*/ 	.short	0x0000
        /*0032*/ 	.short	0x0000
        /*0034*/ 	.byte	0x00, 0xf0, 0x11, 0x00


	//----- nvinfo : EIATTR_SPARSE_MMA_MASK
	.align		4
.L_175:
        /*0038*/ 	.byte	0x03, 0x50
        /*003a*/ 	.short	0x0000


	//----- nvinfo : EIATTR_MAXREG_COUNT
	.align		4
        /*003c*/ 	.byte	0x03, 0x1b
        /*003e*/ 	.short	0x00ff


	//----- nvinfo : EIATTR_NUM_BARRIERS
	.align		4
        /*0040*/ 	.byte	0x02, 0x4c
        /*0042*/ 	.byte	0x01
	.zero		1


	//----- nvinfo : EIATTR_MERCURY_ISA_VERSION
	.align		4
        /*0044*/ 	.byte	0x03, 0x5f
        /*0046*/ 	.short	0x0101


	//----- nvinfo : EIATTR_VRC_CTA_INIT_COUNT
	.align		4
        /*0048*/ 	.byte	0x02, 0x4a
	.zero		1
	.zero		1


	//----- nvinfo : EIATTR_EXIT_INSTR_OFFSETS
	.align		4
        /*004c*/ 	.byte	0x04, 0x1c
        /*004e*/ 	.short	(.L_177 - .L_176)


	//   ....[0]....
.L_176:
        /*0050*/ 	.word	0x00000250


	//   ....[1]....
        /*0054*/ 	.word	0x000005d0


	//   ....[2]....
        /*0058*/ 	.word	0x00000630


	//----- nvinfo : EIATTR_CRS_STACK_SIZE
	.align		4
.L_177:
        /*005c*/ 	.byte	0x04, 0x1e
        /*005e*/ 	.short	(.L_179 - .L_178)
.L_178:
        /*0060*/ 	.word	0x00000000


	//----- nvinfo : EIATTR_CBANK_PARAM_SIZE
	.align		4
.L_179:
        /*0064*/ 	.byte	0x03, 0x19
        /*0066*/ 	.short	0x0018


	//----- nvinfo : EIATTR_PARAM_CBANK
	.align		4
        /*0068*/ 	.byte	0x04, 0x0a
        /*006a*/ 	.short	(.L_181 - .L_180)
	.align		4
.L_180:
        /*006c*/ 	.word	index@(.nv.constant0._Z12reduceKernelILj64EEviP6numberS1_)
        /*0070*/ 	.short	0x0380
        /*0072*/ 	.short	0x0018


	//----- nvinfo : EIATTR_SW_WAR
	.align		4
.L_181:
        /*0074*/ 	.byte	0x04, 0x36
        /*0076*/ 	.short	(.L_183 - .L_182)
.L_182:
        /*0078*/ 	.word	0x00000008
.L_183:


//--------------------- .nv.info._Z12reduceKernelILj128EEviP6numberS1_ --------------------------
	.section	.nv.info._Z12reduceKernelILj128EEviP6numberS1_,"",@"SHT_CUDA_INFO"
	.sectionflags	@""
	.align	4


	//----- nvinfo : EIATTR_CUDA_API_VERSION
	.align		4
        /*0000*/ 	.byte	0x04, 0x37
        /*0002*/ 	.short	(.L_185 - .L_184)
.L_184:
        /*0004*/ 	.word	0x00000082


	//----- nvinfo : EIATTR_KPARAM_INFO
	.align		4
.L_185:
        /*0008*/ 	.byte	0x04, 0x17
        /*000a*/ 	.short	(.L_187 - .L_186)
.L_186:
        /*000c*/ 	.word	0x00000000
        /*0010*/ 	.short	0x0002
        /*0012*/ 	.short	0x0010
        /*0014*/ 	.byte	0x00, 0xf5, 0x21, 0x00


	//----- nvinfo : EIATTR_KPARAM_INFO
	.align		4
.L_187:
        /*0018*/ 	.byte	0x04, 0x17
        /*001a*/ 	.short	(.L_189 - .L_188)
.L_188:
        /*001c*/ 	.word	0x00000000
        /*0020*/ 	.short	0x0001
        /*0022*/ 	.short	0x0008
        /*0024*/ 	.byte	0x00, 0xf5, 0x21, 0x00


	//----- nvinfo : EIATTR_KPARAM_INFO
	.align		4
.L_189:
        /*0028*/ 	.byte	0x04, 0x17
        /*002a*/ 	.short	(.L_191 - .L_190)
.L_190:
        /*002c*/ 	.word	0x00000000
        /*0030*/ 	.short	0x0000
        /*0032*/ 	.short	0x0000
        /*0034*/ 	.byte	0x00, 0xf0, 0x11, 0x00


	//----- nvinfo : EIATTR_SPARSE_MMA_MASK
	.align		4
.L_191:
        /*0038*/ 	.byte	0x03, 0x50
        /*003a*/ 	.short	0x0000


	//----- nvinfo : EIATTR_MAXREG_COUNT
	.align		4
        /*003c*/ 	.byte	0x03, 0x1b
        /*003e*/ 	.short	0x00ff


	//----- nvinfo : EIATTR_NUM_BARRIERS
	.align		4
        /*0040*/ 	.byte	0x02, 0x4c
        /*0042*/ 	.byte	0x01
	.zero		1


	//----- nvinfo : EIATTR_MERCURY_ISA_VERSION
	.align		4
        /*0044*/ 	.byte	0x03, 0x5f
        /*0046*/ 	.short	0x0101


	//----- nvinfo : EIATTR_VRC_CTA_INIT_COUNT
	.align		4
        /*0048*/ 	.byte	0x02, 0x4a
	.zero		1
	.zero		1


	//----- nvinfo : EIATTR_EXIT_INSTR_OFFSETS
	.align		4
        /*004c*/ 	.byte	0x04, 0x1c
        /*004e*/ 	.short	(.L_193 - .L_192)


	//   ....[0]....
.L_192:
        /*0050*/ 	.word	0x00000300


	//   ....[1]....
        /*0054*/ 	.word	0x00000680


	//   ....[2]....
        /*0058*/ 	.word	0x000006e0


	//----- nvinfo : EIATTR_CRS_STACK_SIZE
	.align		4
.L_193:
        /*005c*/ 	.byte	0x04, 0x1e
        /*005e*/ 	.short	(.L_195 - .L_194)
.L_194:
        /*0060*/ 	.word	0x00000000


	//----- nvinfo : EIATTR_CBANK_PARAM_SIZE
	.align		4
.L_195:
        /*0064*/ 	.byte	0x03, 0x19
        /*0066*/ 	.short	0x0018


	//----- nvinfo : EIATTR_PARAM_CBANK
	.align		4
        /*0068*/ 	.byte	0x04, 0x0a
        /*006a*/ 	.short	(.L_197 - .L_196)
	.align		4
.L_196:
        /*006c*/ 	.word	index@(.nv.constant0._Z12reduceKernelILj128EEviP6numberS1_)
        /*0070*/ 	.short	0x0380
        /*0072*/ 	.short	0x0018


	//----- nvinfo : EIATTR_SW_WAR
	.align		4
.L_197:
        /*0074*/ 	.byte	0x04, 0x36
        /*0076*/ 	.short	(.L_199 - .L_198)
.L_198:
        /*0078*/ 	.word	0x00000008
.L_199:


//--------------------- .nv.info._Z12reduceKernelILj256EEviP6numberS1_ --------------------------
	.section	.nv.info._Z12reduceKernelILj256EEviP6numberS1_,"",@"SHT_CUDA_INFO"
	.sectionflags	@""
	.align	4


	//----- nvinfo : EIATTR_CUDA_API_VERSION
	.align		4
        /*0000*/ 	.byte	0x04, 0x37
        /*0002*/ 	.short	(.L_201 - .L_200)
.L_200:
        /*0004*/ 	.word	0x00000082


	//----- nvinfo : EIATTR_KPARAM_INFO
	.align		4
.L_201:
        /*0008*/ 	.byte	0x04, 0x17
        /*000a*/ 	.short	(.L_203 - .L_202)
.L_202:
        /*000c*/ 	.word	0x00000000
        /*0010*/ 	.short	0x0002
        /*0012*/ 	.short	0x0010
        /*0014*/ 	.byte	0x00, 0xf5, 0x21, 0x00


	//----- nvinfo : EIATTR_KPARAM_INFO
	.align		4
.L_203:
        /*0018*/ 	.byte	0x04, 0x17
        /*001a*/ 	.short	(.L_205 - .L_204)
.L_204:
        /*001c*/ 	.word	0x00000000
        /*0020*/ 	.short	0x0001
        /*0022*/ 	.short	0x0008
        /*0024*/ 	.byte	0x00, 0xf5, 0x21, 0x00


	//----- nvinfo : EIATTR_KPARAM_INFO
	.align		4
.L_205:
        /*0028*/ 	.byte	0x04, 0x17
        /*002a*/ 	.short	(.L_207 - .L_206)
.L_206:
        /*002c*/ 	.word	0x00000000
        /*0030*/ 	.short	0x0000
        /*0032*/ 	.short	0x0000
        /*0034*/ 	.byte	0x00, 0xf0, 0x11, 0x00


	//----- nvinfo : EIATTR_SPARSE_MMA_MASK
	.align		4
.L_207:
        /*0038*/ 	.byte	0x03, 0x50
        /*003a*/ 	.short	0x0000


	//----- nvinfo : EIATTR_MAXREG_COUNT
	.align		4
        /*003c*/ 	.byte	0x03, 0x1b
        /*003e*/ 	.short	0x00ff


	//----- nvinfo : EIATTR_NUM_BARRIERS
	.align		4
        /*0040*/ 	.byte	0x02, 0x4c
        /*0042*/ 	.byte	0x01
	.zero		1


	//----- nvinfo : EIATTR_MERCURY_ISA_VERSION
	.align		4
        /*0044*/ 	.byte	0x03, 0x5f
        /*0046*/ 	.short	0x0101


	//----- nvinfo : EIATTR_VRC_CTA_INIT_COUNT
	.align		4
        /*0048*/ 	.byte	0x02, 0x4a
	.zero		1
	.zero		1


	//----- nvinfo : EIATTR_EXIT_INSTR_OFFSETS
	.align		4
        /*004c*/ 	.byte	0x04, 0x1c
        /*004e*/ 	.short	(.L_209 - .L_208)


	//   ....[0]....
.L_208:
        /*0050*/ 	.word	0x000003b0


	//   ....[1]....
        /*0054*/ 	.word	0x00000730


	//   ....[2]....
        /*0058*/ 	.word	0x00000790


	//----- nvinfo : EIATTR_CRS_STACK_SIZE
	.align		4
.L_209:
        /*005c*/ 	.byte	0x04, 0x1e
        /*005e*/ 	.short	(.L_211 - .L_210)
.L_210:
        /*0060*/ 	.word	0x00000000


	//----- nvinfo : EIATTR_CBANK_PARAM_SIZE
	.align		4
.L_211:
        /*0064*/ 	.byte	0x03, 0x19
        /*0066*/ 	.short	0x0018


	//----- nvinfo : EIATTR_PARAM_CBANK
	.align		4
        /*0068*/ 	.byte	0x04, 0x0a
        /*006a*/ 	.short	(.L_213 - .L_212)
	.align		4
.L_212:
        /*006c*/ 	.word	index@(.nv.constant0._Z12reduceKernelILj256EEviP6numberS1_)
        /*0070*/ 	.short	0x0380
        /*0072*/ 	.short	0x0018


	//----- nvinfo : EIATTR_SW_WAR
	.align		4
.L_213:
        /*0074*/ 	.byte	0x04, 0x36
        /*0076*/ 	.short	(.L_215 - .L_214)
.L_214:
        /*0078*/ 	.word	0x00000008
.L_215:


//--------------------- .nv.info._Z12reduceKernelILj512EEviP6numberS1_ --------------------------
	.section	.nv.info._Z12reduceKernelILj512EEviP6numberS1_,"",@"SHT_CUDA_INFO"
	.sectionflags	@""
	.align	4


	//----- nvinfo : EIATTR_CUDA_API_VERSION
	.align		4
        /*0000*/ 	.byte	0x04, 0x37
        /*0002*/ 	.short	(.L_217 - .L_216)
.L_216:
        /*0004*/ 	.word	0x00000082


	//----- nvinfo : EIATTR_KPARAM_INFO
	.align		4
.L_217:
        /*0008*/ 	.byte	0x04, 0x17
        /*000a*/ 	.short	(.L_219 - .L_218)
.L_218:
        /*000c*/ 	.word	0x00000000
        /*0010*/ 	.short	0x0002
        /*0012*/ 	.short	0x0010
        /*0014*/ 	.byte	0x00, 0xf5, 0x21, 0x00


	//----- nvinfo : EIATTR_KPARAM_INFO
	.align		4
.L_219:
        /*0018*/ 	.byte	0x04, 0x17
        /*001a*/ 	.short	(.L_221 - .L_220)
.L_220:
        /*001c*/ 	.word	0x00000000
        /*0020*/ 	.short	0x0001
        /*0022*/ 	.short	0x0008
        /*0024*/ 	.byte	0x00, 0xf5, 0x21, 0x00


	//----- nvinfo : EIATTR_KPARAM_INFO
	.align		4
.L_221:
        /*0028*/ 	.byte	0x04, 0x17
        /*002a*/ 	.short	(.L_223 - .L_222)
.L_222:
        /*002c*/ 	.word	0x00000000
        /*0030*/ 	.short	0x0000
        /*0032*/ 	.short	0x0000
        /*0034*/ 	.byte	0x00, 0xf0, 0x11, 0x00


	//----- nvinfo : EIATTR_SPARSE_MMA_MASK
	.align		4
.L_223:
        /*0038*/ 	.byte	0x03, 0x50
        /*003a*/ 	.short	0x0000


	//----- nvinfo : EIATTR_MAXREG_COUNT
	.align		4
        /*003c*/ 	.byte	0x03, 0x1b
        /*003e*/ 	.short	0x00ff


	//----- nvinfo : EIATTR_NUM_BARRIERS
	.align		4
        /*0040*/ 	.byte	0x02, 0x4c
        /*0042*/ 	.byte	0x01
	.zero		1


	//----- nvinfo : EIATTR_MERCURY_ISA_VERSION
	.align		4
        /*0044*/ 	.byte	0x03, 0x5f
        /*0046*/ 	.short	0x0101


	//----- nvinfo : EIATTR_VRC_CTA_INIT_COUNT
	.align		4
        /*0048*/ 	.byte	0x02, 0x4a
	.zero		1
	.zero		1


	//----- nvinfo : EIATTR_EXIT_INSTR_OFFSETS
	.align		4
        /*004c*/ 	.byte	0x04, 0x1c
        /*004e*/ 	.short	(.L_225 - .L_224)


	//   ....[0]....
.L_224:
        /*0050*/ 	.word	0x00000460


	//   ....[1]....
        /*0054*/ 	.word	0x000007e0


	//   ....[2]....
        /*0058*/ 	.word	0x00000840


	//----- nvinfo : EIATTR_CRS_STACK_SIZE
	.align		4
.L_225:
        /*005c*/ 	.byte	0x04, 0x1e
        /*005e*/ 	.short	(.L_227 - .L_226)
.L_226:
        /*0060*/ 	.word	0x00000000


	//----- nvinfo : EIATTR_CBANK_PARAM_SIZE
	.align		4
.L_227:
        /*0064*/ 	.byte	0x03, 0x19
        /*0066*/ 	.short	0x0018


	//----- nvinfo : EIATTR_PARAM_CBANK
	.align		4
        /*0068*/ 	.byte	0x04, 0x0a
        /*006a*/ 	.short	(.L_229 - .L_228)
	.align		4
.L_228:
        /*006c*/ 	.word	index@(.nv.constant0._Z12reduceKernelILj512EEviP6numberS1_)
        /*0070*/ 	.short	0x0380
        /*0072*/ 	.short	0x0018


	//----- nvinfo : EIATTR_SW_WAR
	.align		4
.L_229:
        /*0074*/ 	.byte	0x04, 0x36
        /*0076*/ 	.short	(.L_231 - .L_230)
.L_230:
        /*0078*/ 	.word	0x00000008
.L_231:


//--------------------- .nv.info._Z12reduceKernelILj1024EEviP6numberS1_ --------------------------
	.section	.nv.info._Z12reduceKernelILj1024EEviP6numberS1_,"",@"SHT_CUDA_INFO"
	.sectionflags	@""
	.align	4


	//----- nvinfo : EIATTR_CUDA_API_VERSION
	.align		4
        /*0000*/ 	.byte	0x04, 0x37
        /*0002*/ 	.short	(.L_233 - .L_232)
.L_232:
        /*0004*/ 	.word	0x00000082


	//----- nvinfo : EIATTR_KPARAM_INFO
	.align		4
.L_233:
        /*0008*/ 	.byte	0x04, 0x17
        /*000a*/ 	.short	(.L_235 - .L_234)
.L_234:
        /*000c*/ 	.word	0x00000000
        /*0010*/ 	.short	0x0002
        /*0012*/ 	.short	0x0010
        /*0014*/ 	.byte	0x00, 0xf5, 0x21, 0x00


	//----- nvinfo : EIATTR_KPARAM_INFO
	.align		4
.L_235:
        /*0018*/ 	.byte	0x04, 0x17
        /*001a*/ 	.short	(.L_237 - .L_236)
.L_236:
        /*001c*/ 	.word	0x00000000
        /*0020*/ 	.short	0x0001
        /*0022*/ 	.short	0x0008
        /*0024*/ 	.byte	0x00, 0xf5, 0x21, 0x00


	//----- nvinfo : EIATTR_KPARAM_INFO
	.align		4
.L_237:
        /*0028*/ 	.byte	0x04, 0x17
        /*002a*/ 	.short	(.L_239 - .L_238)
.L_238:
        /*002c*/ 	.word	0x00000000
        /*0030*/ 	.short	0x0000
        /*0032*/ 	.short	0x0000
        /*0034*/ 	.byte	0x00, 0xf0, 0x11, 0x00


	//----- nvinfo : EIATTR_SPARSE_MMA_MASK
	.align		4
.L_239:
        /*0038*/ 	.byte	0x03, 0x50
        /*003a*/ 	.short	0x0000


	//----- nvinfo : EIATTR_MAXREG_COUNT
	.align		4
        /*003c*/ 	.byte	0x03, 0x1b
        /*003e*/ 	.short	0x00ff


	//----- nvinfo : EIATTR_NUM_BARRIERS
	.align		4
        /*0040*/ 	.byte	0x02, 0x4c
        /*0042*/ 	.byte	0x01
	.zero		1


	//----- nvinfo : EIATTR_MERCURY_ISA_VERSION
	.align		4
        /*0044*/ 	.byte	0x03, 0x5f
        /*0046*/ 	.short	0x0101


	//----- nvinfo : EIATTR_VRC_CTA_INIT_COUNT
	.align		4
        /*0048*/ 	.byte	0x02, 0x4a
	.zero		1
	.zero		1


	//----- nvinfo : EIATTR_EXIT_INSTR_OFFSETS
	.align		4
        /*004c*/ 	.byte	0x04, 0x1c
        /*004e*/ 	.short	(.L_241 - .L_240)


	//   ....[0]....
.L_240:
        /*0050*/ 	.word	0x00000510


	//   ....[1]....
        /*0054*/ 	.word	0x00000890


	//   ....[2]....
        /*0058*/ 	.word	0x000008f0


	//----- nvinfo : EIATTR_CRS_STACK_SIZE
	.align		4
.L_241:
        /*005c*/ 	.byte	0x04, 0x1e
        /*005e*/ 	.short	(.L_243 - .L_242)
.L_242:
        /*0060*/ 	.word	0x00000000


	//----- nvinfo : EIATTR_CBANK_PARAM_SIZE
	.align		4
.L_243:
        /*0064*/ 	.byte	0x03, 0x19
        /*0066*/ 	.short	0x0018


	//----- nvinfo : EIATTR_PARAM_CBANK
	.align		4
        /*0068*/ 	.byte	0x04, 0x0a
        /*006a*/ 	.short	(.L_245 - .L_244)
	.align		4
.L_244:
        /*006c*/ 	.word	index@(.nv.constant0._Z12reduceKernelILj1024EEviP6numberS1_)
        /*0070*/ 	.short	0x0380
        /*0072*/ 	.short	0x0018


	//----- nvinfo : EIATTR_SW_WAR
	.align		4
.L_245:
        /*0074*/ 	.byte	0x04, 0x36
        /*0076*/ 	.short	(.L_247 - .L_246)
.L_246:
        /*0078*/ 	.word	0x00000008
.L_247:


//--------------------- .nv.info._Z10swapKerneliP6numberS0_ --------------------------
	.section	.nv.info._Z10swapKerneliP6numberS0_,"",@"SHT_CUDA_INFO"
	.sectionflags	@""
	.align	4


	//----- nvinfo : EIATTR_CUDA_API_VERSION
	.align		4
        /*0000*/ 	.byte	0x04, 0x37
        /*0002*/ 	.short	(.L_249 - .L_248)
.L_248:
        /*0004*/ 	.word	0x00000082


	//----- nvinfo : EIATTR_KPARAM_INFO
	.align		4
.L_249:
        /*0008*/ 	.byte	0x04, 0x17
        /*000a*/ 	.short	(.L_251 - .L_250)
.L_250:
        /*000c*/ 	.word	0x00000000
        /*0010*/ 	.short	0x0002
        /*0012*/ 	.short	0x0010
        /*0014*/ 	.byte	0x00, 0xf5, 0x21, 0x00


	//----- nvinfo : EIATTR_KPARAM_INFO
	.align		4
.L_251:
        /*0018*/ 	.byte	0x04, 0x17
        /*001a*/ 	.short	(.L_253 - .L_252)
.L_252:
        /*001c*/ 	.word	0x00000000
        /*0020*/ 	.short	0x0001
        /*0022*/ 	.short	0x0008
        /*0024*/ 	.byte	0x00, 0xf5, 0x21, 0x00


	//----- nvinfo : EIATTR_KPARAM_INFO
	.align		4
.L_253:
        /*0028*/ 	.byte	0x04, 0x17
        /*002a*/ 	.short	(.L_255 - .L_254)
.L_254:
        /*002c*/ 	.word	0x00000000
        /*0030*/ 	.short	0x0000
        /*0032*/ 	.short	0x0000
        /*0034*/ 	.byte	0x00, 0xf0, 0x11, 0x00


	//----- nvinfo : EIATTR_SPARSE_MMA_MASK
	.align		4
.L_255:
        /*0038*/ 	.byte	0x03, 0x50
        /*003a*/ 	.short	0x0000


	//----- nvinfo : EIATTR_MAXREG_COUNT
	.align		4
        /*003c*/ 	.byte	0x03, 0x1b
        /*003e*/ 	.short	0x00ff


	//----- nvinfo : EIATTR_MERCURY_ISA_VERSION
	.align		4
        /*0040*/ 	.byte	0x03, 0x5f
        /*0042*/ 	.short	0x0101


	//----- nvinfo : EIATTR_VRC_CTA_INIT_COUNT
	.align		4
        /*0044*/ 	.byte	0x02, 0x4a
	.zero		1
	.zero		1


	//----- nvinfo : EIATTR_EXIT_INSTR_OFFSETS
	.align		4
        /*0048*/ 	.byte	0x04, 0x1c
        /*004a*/ 	.short	(.L_257 - .L_256)


	//   ....[0]....
.L_256:
        /*004c*/ 	.word	0x00000030


	//   ....[1]....
        /*0050*/ 	.word	0x00000120


	//----- nvinfo : EIATTR_CBANK_PARAM_SIZE
	.align		4
.L_257:
        /*0054*/ 	.byte	0x03, 0x19
        /*0056*/ 	.short	0x0018


	//----- nvinfo : EIATTR_PARAM_CBANK
	.align		4
        /*0058*/ 	.byte	0x04, 0x0a
        /*005a*/ 	.short	(.L_259 - .L_258)
	.align		4
.L_258:
        /*005c*/ 	.word	index@(.nv.constant0._Z10swapKerneliP6numberS0_)
        /*0060*/ 	.short	0x0380
        /*0062*/ 	.short	0x0018


	//----- nvinfo : EIATTR_SW_WAR
	.align		4
.L_259:
        /*0064*/ 	.byte	0x04, 0x36
        /*0066*/ 	.short	(.L_261 - .L_260)
.L_260:
        /*0068*/ 	.word	0x00000008
.L_261:


//--------------------- .nv.callgraph             --------------------------
	.section	.nv.callgraph,"",@"SHT_CUDA_CALLGRAPH"
	.align	4
	.sectionentsize	8
	.align		4
        /*0000*/ 	.word	0x00000000
	.align		4
        /*0004*/ 	.word	0xffffffff
	.align		4
        /*0008*/ 	.word	0x00000000
	.align		4
        /*000c*/ 	.word	0xfffffffe
	.align		4
        /*0010*/ 	.word	0x00000000
	.align		4
        /*0014*/ 	.word	0xfffffffd
	.align		4
        /*0018*/ 	.word	0x00000000
	.align		4
        /*001c*/ 	.word	0xfffffffc


//--------------------- .text._Z12reduceKernelILj1EEviP6numberS1_ --------------------------
	.section	.text._Z12reduceKernelILj1EEviP6numberS1_,"ax",@progbits
	.align	128
        .global         _Z12reduceKernelILj1EEviP6numberS1_
        .type           _Z12reduceKernelILj1EEviP6numberS1_,@function
        .size           _Z12reduceKernelILj1EEviP6numberS1_,(.L_x_155 - _Z12reduceKernelILj1EEviP6numberS1_)
        .other          _Z12reduceKernelILj1EEviP6numberS1_,@"STO_CUDA_ENTRY STV_DEFAULT"
_Z12reduceKernelILj1EEviP6numberS1_:
.text._Z12reduceKernelILj1EEviP6numberS1_:
[----:B------:R-:W-:Y:S01]  /*0000*/  LDC R1, c[0x0][0x37c] ;  /* 0x0000df00ff017b82 */ /* 0x000fe20000000800 */
[----:B------:R-:W0:Y:S01]  /*0010*/  S2R R13, SR_CTAID.X ;  /* 0x00000000000d7919 */ /* 0x000e220000002500 */
[----:B------:R-:W0:Y:S01]  /*0020*/  LDCU UR4, c[0x0][0x360] ;  /* 0x00006c00ff0477ac */ /* 0x000e220008000800 */
[----:B------:R-:W-:Y:S01]  /*0030*/  BSSY.RECONVERGENT B0, `(.L_x_0) ;  /* 0x0000023000007945 */ /* 0x000fe20003800200 */
[----:B------:R-:W1:Y:S01]  /*0040*/  S2R R11, SR_TID.X ;  /* 0x00000000000b7919 */ /* 0x000e620000002100 */
[----:B------:R-:W2:Y:S01]  /*0050*/  LDCU UR8, c[0x0][0x380] ;  /* 0x00007000ff0877ac */ /* 0x000ea20008000800 */
[----:B------:R-:W3:Y:S01]  /*0060*/  LDCU.64 UR6, c[0x0][0x358] ;  /* 0x00006b00ff0677ac */ /* 0x000ee20008000a00 */
[----:B0-----:R-:W-:-:S04]  /*0070*/  IMAD R0, R13, UR4, RZ ;  /* 0x000000040d007c24 */ /* 0x001fc8000f8e02ff */
[----:B-1----:R-:W-:-:S05]  /*0080*/  IMAD R7, R0, 0x2, R11 ;  /* 0x0000000200077824 */ /* 0x002fca00078e020b */
[----:B------:R-:W-:-:S04]  /*0090*/  IADD3 R9, PT, PT, R7, UR4, RZ ;  /* 0x0000000407097c10 */ /* 0x000fc8000fffe0ff */
[----:B--2---:R-:W-:-:S13]  /*00a0*/  ISETP.GE.U32.AND P0, PT, R9, UR8, PT ;  /* 0x0000000809007c0c */ /* 0x004fda000bf06070 */
[----:B---3--:R-:W-:Y:S05]  /*00b0*/  @P0 BRA `(.L_x_1) ;  /* 0x00000000003c0947 */ /* 0x008fea0003800000 */
[----:B------:R-:W0:Y:S02]  /*00c0*/  LDC.64 R4, c[0x0][0x388] ;  /* 0x0000e200ff047b82 */ /* 0x000e240000000a00 */
[----:B0-----:R-:W-:-:S04]  /*00d0*/  IMAD.WIDE.U32 R2, R7, 0x8, R4 ;  /* 0x0000000807027825 */ /* 0x001fc800078e0004 */
[----:B------:R-:W-:Y:S01]  /*00e0*/  IMAD.WIDE.U32 R4, R9, 0x8, R4 ;  /* 0x0000000809047825 */ /* 0x000fe200078e0004 */
[----:B------:R-:W2:Y:S04]  /*00f0*/  LDG.E R6, desc[UR6][R2.64] ;  /* 0x0000000602067981 */ /* 0x000ea8000c1e1900 */
[----:B------:R-:W2:Y:S01]  /*0100*/  LDG.E R8, desc[UR6][R4.64] ;  /* 0x0000000604087981 */ /* 0x000ea2000c1e1900 */
[----:B------:R-:W0:Y:S01]  /*0110*/  S2UR UR5, SR_CgaCtaId ;  /* 0x00000000000579c3 */ /* 0x000e220000008800 */
[----:B--2---:R-:W-:-:S13]  /*0120*/  ISETP.GT.AND P0, PT, R6, R8, PT ;  /* 0x000000080600720c */ /* 0x004fda0003f04270 */
[----:B------:R-:W2:Y:S04]  /*0130*/  @P0 LDG.E R7, desc[UR6][R2.64+0x4] ;  /* 0x0000040602070981 */ /* 0x000ea8000c1e1900 */
[----:B------:R-:W3:Y:S01]  /*0140*/  @!P0 LDG.E R9, desc[UR6][R4.64+0x4] ;  /* 0x0000040604098981 */ /* 0x000ee2000c1e1900 */
[----:B------:R-:W-:Y:S02]  /*0150*/  UMOV UR4, 0x400 ;  /* 0x0000040000047882 */ /* 0x000fe40000000000 */
[----:B0-----:R-:W-:-:S06]  /*0160*/  ULEA UR4, UR5, UR4, 0x18 ;  /* 0x0000000405047291 */ /* 0x001fcc000f8ec0ff */
[----:B------:R-:W-:-:S05]  /*0170*/  LEA R0, R11, UR4, 0x3 ;  /* 0x000000040b007c11 */ /* 0x000fca000f8e18ff */
[----:B--2---:R1:W-:Y:S04]  /*0180*/  @P0 STS.64 [R0], R6 ;  /* 0x0000000600000388 */ /* 0x0043e80000000a00 */
[----:B---3--:R1:W-:Y:S01]  /*0190*/  @!P0 STS.64 [R0], R8 ;  /* 0x0000000800008388 */ /* 0x0083e20000000a00 */
[----:B------:R-:W-:Y:S05]  /*01a0*/  BRA `(.L_x_2) ;  /* 0x00000000002c7947 */ /* 0x000fea0003800000 */
.L_x_1:
[----:B------:R-:W-:-:S13]  /*01b0*/  ISETP.GE.U32.AND P0, PT, R7, UR8, PT ;  /* 0x0000000807007c0c */ /* 0x000fda000bf06070 */
[----:B------:R-:W-:Y:S05]  /*01c0*/  @P0 BRA `(.L_x_2) ;  /* 0x0000000000240947 */ /* 0x000fea0003800000 */
[----:B------:R-:W0:Y:S02]  /*01d0*/  LDC.64 R2, c[0x0][0x388] ;  /* 0x0000e200ff027b82 */ /* 0x000e240000000a00 */
[----:B0-----:R-:W-:-:S05]  /*01e0*/  IMAD.WIDE.U32 R2, R7, 0x8, R2 ;  /* 0x0000000807027825 */ /* 0x001fca00078e0002 */
[----:B------:R-:W2:Y:S04]  /*01f0*/  LDG.E R4, desc[UR6][R2.64] ;  /* 0x0000000602047981 */ /* 0x000ea8000c1e1900 */
[----:B------:R-:W2:Y:S01]  /*0200*/  LDG.E R5, desc[UR6][R2.64+0x4] ;  /* 0x0000040602057981 */ /* 0x000ea2000c1e1900 */
[----:B------:R-:W0:Y:S01]  /*0210*/  S2UR UR5, SR_CgaCtaId ;  /* 0x00000000000579c3 */ /* 0x000e220000008800 */
[----:B------:R-:W-:Y:S02]  /*0220*/  UMOV UR4, 0x400 ;  /* 0x0000040000047882 */ /* 0x000fe40000000000 */
[----:B0-----:R-:W-:-:S06]  /*0230*/  ULEA UR4, UR5, UR4, 0x18 ;  /* 0x0000000405047291 */ /* 0x001fcc000f8ec0ff */
[----:B------:R-:W-:-:S05]  /*0240*/  LEA R0, R11, UR4, 0x3 ;  /* 0x000000040b007c11 */ /* 0x000fca000f8e18ff */
[----:B--2---:R0:W-:Y:S02]  /*0250*/  STS.64 [R0], R4 ;  /* 0x0000000400007388 */ /* 0x0041e40000000a00 */
.L_x_2:
[----:B------:R-:W-:Y:S05]  /*0260*/  BSYNC.RECONVERGENT B0 ;  /* 0x0000000000007941 */ /* 0x000fea0003800200 */
.L_x_0:
[----:B------:R-:W-:Y:S01]  /*0270*/  BAR.SYNC.DEFER_BLOCKING 0x0 ;  /* 0x0000000000007b1d */ /* 0x000fe20000010000 */
[----:B------:R-:W-:-:S13]  /*0280*/  ISETP.NE.AND P0, PT, R11, RZ, PT ;  /* 0x000000ff0b00720c */ /* 0x000fda0003f05270 */
[----:B------:R-:W-:Y:S05]  /*0290*/  @P0 EXIT ;  /* 0x000000000000094d */ /* 0x000fea0003800000 */
[----:B------:R-:W2:Y:S01]  /*02a0*/  S2UR UR5, SR_CgaCtaId ;  /* 0x00000000000579c3 */ /* 0x000ea20000008800 */
[----:B------:R-:W-:-:S07]  /*02b0*/  UMOV UR4, 0x400 ;  /* 0x0000040000047882 */ /* 0x000fce0000000000 */
[----:B------:R-:W3:Y:S01]  /*02c0*/  LDC.64 R2, c[0x0][0x390] ;  /* 0x0000e400ff027b82 */ /* 0x000ee20000000a00 */
[----:B--2---:R-:W-:Y:S01]  /*02d0*/  ULEA UR4, UR5, UR4, 0x18 ;  /* 0x0000000405047291 */ /* 0x004fe2000f8ec0ff */
[----:B---3--:R-:W-:-:S08]  /*02e0*/  IMAD.WIDE.U32 R2, R13, 0x8, R2 ;  /* 0x000000080d027825 */ /* 0x008fd000078e0002 */
[----:B0-----:R-:W0:Y:S04]  /*02f0*/  LDS.64 R4, [UR4] ;  /* 0x00000004ff047984 */ /* 0x001e280008000a00 */
[----:B0-----:R-:W-:Y:S04]  /*0300*/  STG.E desc[UR6][R2.64], R4 ;  /* 0x0000000402007986 */ /* 0x001fe8000c101906 */
[----:B------:R-:W-:Y:S01]  /*0310*/  STG.E desc[UR6][R2.64+0x4], R5 ;  /* 0x0000040502007986 */ /* 0x000fe2000c101906 */
[----:B------:R-:W-:Y:S05]  /*0320*/  EXIT ;  /* 0x000000000000794d */ /* 0x000fea0003800000 */
.L_x_3:
[----:B------:R-:W-:-:S00]  /*0330*/  BRA `(.L_x_3) ;  /* 0xfffffffc00fc7947 */ /* 0x000fc0000383ffff */
[----:B------:R-:W-:-:S00]  /*0340*/  NOP ;  /* 0x0000000000007918 */ /* 0x000fc00000000000 */
        /* <DEDUP_REMOVED lines=11> */
.L_x_155:


//--------------------- .text._Z12reduceKernelILj2EEviP6numberS1_ --------------------------
	.section	.text._Z12reduceKernelILj2EEviP6numberS1_,"ax",@progbits
	.align	128
        .global         _Z12reduceKernelILj2EEviP6numberS1_
        .type           _Z12reduceKernelILj2EEviP6numberS1_,@function
        .size           _Z12reduceKernelILj2EEviP6numberS1_,(.L_x_156 - _Z12reduceKernelILj2EEviP6numberS1_)
        .other          _Z12reduceKernelILj2EEviP6numberS1_,@"STO_CUDA_ENTRY STV_DEFAULT"
_Z12reduceKernelILj2EEviP6numberS1_:
.text._Z12reduceKernelILj2EEviP6numberS1_:
[----:B------:R-:W-:Y:S01]  /*0000*/  LDC R1, c[0x0][0x37c] ;  /* 0x0000df00ff017b82 */ /* 0x000fe20000000800 */
[----:B------:R-:W0:Y:S01]  /*0010*/  S2R R0, SR_CTAID.X ;  /* 0x0000000000007919 */ /* 0x000e220000002500 */
[----:B------:R-:W0:Y:S06]  /*0020*/  LDCU UR4, c[0x0][0x360] ;  /* 0x00006c00ff0477ac */ /* 0x000e2c0008000800 */
[----:B------:R-:W1:Y:S01]  /*0030*/  S2UR UR5, SR_CgaCtaId ;  /* 0x00000000000579c3 */ /* 0x000e620000008800 */
[----:B------:R-:W-:Y:S01]  /*0040*/  BSSY.RECONVERGENT B0, `(.L_x_4) ;  /* 0x000001e000007945 */ /* 0x000fe20003800200 */
[----:B------:R-:W2:Y:S01]  /*0050*/  S2R R13, SR_TID.X ;  /* 0x00000000000d7919 */ /* 0x000ea20000002100 */
[----:B------:R-:W3:Y:S01]  /*0060*/  LDCU UR8, c[0x0][0x380] ;  /* 0x00007000ff0877ac */ /* 0x000ee20008000800 */
[----:B------:R-:W4:Y:S01]  /*0070*/  LDCU.64 UR6, c[0x0][0x358] ;  /* 0x00006b00ff0677ac */ /* 0x000f220008000a00 */
[----:B0-----:R-:W-:-:S04]  /*0080*/  IMAD R2, R0, UR4, RZ ;  /* 0x0000000400027c24 */ /* 0x001fc8000f8e02ff */
[----:B--2---:R-:W-:-:S04]  /*0090*/  IMAD R7, R2, 0x2, R13 ;  /* 0x0000000202077824 */ /* 0x004fc800078e020d */
[----:B------:R-:W-:Y:S01]  /*00a0*/  VIADD R9, R7, UR4 ;  /* 0x0000000407097c36 */ /* 0x000fe20008000000 */
[----:B------:R-:W-:Y:S02]  /*00b0*/  UMOV UR4, 0x400 ;  /* 0x0000040000047882 */ /* 0x000fe40000000000 */
[----:B-1----:R-:W-:Y:S02]  /*00c0*/  ULEA UR4, UR5, UR4, 0x18 ;  /* 0x0000000405047291 */ /* 0x002fe4000f8ec0ff */
[----:B---3--:R-:W-:-:S04]  /*00d0*/  ISETP.GE.U32.AND P0, PT, R9, UR8, PT ;  /* 0x0000000809007c0c */ /* 0x008fc8000bf06070 */
[----:B------:R-:W-:-:S09]  /*00e0*/  LEA R6, R13, UR4, 0x3 ;  /* 0x000000040d067c11 */ /* 0x000fd2000f8e18ff */
[----:B----4-:R-:W-:Y:S05]  /*00f0*/  @P0 BRA `(.L_x_5) ;  /* 0x00000000002c0947 */ /* 0x010fea0003800000 */
[----:B------:R-:W0:Y:S02]  /*0100*/  LDC.64 R4, c[0x0][0x388] ;  /* 0x0000e200ff047b82 */ /* 0x000e240000000a00 */
[----:B0-----:R-:W-:-:S04]  /*0110*/  IMAD.WIDE.U32 R2, R7, 0x8, R4 ;  /* 0x0000000807027825 */ /* 0x001fc800078e0004 */
[----:B------:R-:W-:Y:S01]  /*0120*/  IMAD.WIDE.U32 R4, R9, 0x8, R4 ;  /* 0x0000000809047825 */ /* 0x000fe200078e0004 */
[----:B------:R-:W2:Y:S04]  /*0130*/  LDG.E R8, desc[UR6][R2.64] ;  /* 0x0000000602087981 */ /* 0x000ea8000c1e1900 */
[----:B------:R-:W2:Y:S02]  /*0140*/  LDG.E R10, desc[UR6][R4.64] ;  /* 0x00000006040a7981 */ /* 0x000ea4000c1e1900 */
[----:B--2---:R-:W-:-:S13]  /*0150*/  ISETP.GT.AND P0, PT, R8, R10, PT ;  /* 0x0000000a0800720c */ /* 0x004fda0003f04270 */
[----:B------:R-:W2:Y:S04]  /*0160*/  @P0 LDG.E R9, desc[UR6][R2.64+0x4] ;  /* 0x0000040602090981 */ /* 0x000ea8000c1e1900 */
[----:B------:R-:W3:Y:S04]  /*0170*/  @!P0 LDG.E R11, desc[UR6][R4.64+0x4] ;  /* 0x00000406040b8981 */ /* 0x000ee8000c1e1900 */
[----:B--2---:R1:W-:Y:S04]  /*0180*/  @P0 STS.64 [R6], R8 ;  /* 0x0000000806000388 */ /* 0x0043e80000000a00 */
[----:B---3--:R1:W-:Y:S01]  /*0190*/  @!P0 STS.64 [R6], R10 ;  /* 0x0000000a06008388 */ /* 0x0083e20000000a00 */
[----:B------:R-:W-:Y:S05]  /*01a0*/  BRA `(.L_x_6) ;  /* 0x00000000001c7947 */ /* 0x000fea0003800000 */
.L_x_5:
[----:B------:R-:W-:-:S13]  /*01b0*/  ISETP.GE.U32.AND P0, PT, R7, UR8, PT ;  /* 0x0000000807007c0c */ /* 0x000fda000bf06070 */
[----:B------:R-:W-:Y:S05]  /*01c0*/  @P0 BRA `(.L_x_6) ;  /* 0x0000000000140947 */ /* 0x000fea0003800000 */
[----:B------:R-:W0:Y:S02]  /*01d0*/  LDC.64 R2, c[0x0][0x388] ;  /* 0x0000e200ff027b82 */ /* 0x000e240000000a00 */
[----:B0-----:R-:W-:-:S05]  /*01e0*/  IMAD.WIDE.U32 R2, R7, 0x8, R2 ;  /* 0x0000000807027825 */ /* 0x001fca00078e0002 */
[----:B------:R-:W2:Y:S04]  /*01f0*/  LDG.E R4, desc[UR6][R2.64] ;  /* 0x0000000602047981 */ /* 0x000ea8000c1e1900 */
[----:B------:R-:W2:Y:S04]  /*0200*/  LDG.E R5, desc[UR6][R2.64+0x4] ;  /* 0x0000040602057981 */ /* 0x000ea8000c1e1900 */
[----:B--2---:R0:W-:Y:S02]  /*0210*/  STS.64 [R6], R4 ;  /* 0x0000000406007388 */ /* 0x0041e40000000a00 */
.L_x_6:
[----:B------:R-:W-:Y:S05]  /*0220*/  BSYNC.RECONVERGENT B0 ;  /* 0x0000000000007941 */ /* 0x000fea0003800200 */
.L_x_4:
[----:B------:R-:W-:Y:S01]  /*0230*/  VIADD R7, R7, 0x1 ;  /* 0x0000000107077836 */ /* 0x000fe20000000000 */
[----:B------:R-:W-:Y:S01]  /*0240*/  BAR.SYNC.DEFER_BLOCKING 0x0 ;  /* 0x0000000000007b1d */ /* 0x000fe20000010000 */
[----:B------:R-:W-:-:S03]  /*0250*/  ISETP.NE.AND P1, PT, R13, RZ, PT ;  /* 0x000000ff0d00720c */ /* 0x000fc60003f25270 */
[----:B------:R-:W-:Y:S02]  /*0260*/  ISETP.GE.U32.AND P0, PT, R7, UR8, PT ;  /* 0x0000000807007c0c */ /* 0x000fe4000bf06070 */
[----:B------:R-:W-:Y:S02]  /*0270*/  BSSY.RECONVERGENT B0, `(.L_x_7) ;  /* 0x0000007000007945 */ /* 0x000fe40003800200 */
[----:B------:R-:W-:-:S13]  /*0280*/  ISETP.GT.U32.OR P0, PT, R13, 0x1f, P0 ;  /* 0x0000001f0d00780c */ /* 0x000fda0000704470 */
[----:B------:R-:W-:Y:S05]  /*0290*/  @P0 BRA `(.L_x_8) ;  /* 0x0000000000100947 */ /* 0x000fea0003800000 */
[----:B------:R-:W-:Y:S04]  /*02a0*/  LDS R3, [R6] ;  /* 0x0000000006037984 */ /* 0x000fe80000000800 */
[----:B0-----:R-:W0:Y:S02]  /*02b0*/  LDS.64 R4, [R6+0x8] ;  /* 0x0000080006047984 */ /* 0x001e240000000a00 */
[----:B0-----:R-:W-:-:S13]  /*02c0*/  ISETP.GT.AND P0, PT, R3, R4, PT ;  /* 0x000000040300720c */ /* 0x001fda0003f04270 */
[----:B------:R2:W-:Y:S02]  /*02d0*/  @!P0 STS.64 [R6], R4 ;  /* 0x0000000406008388 */ /* 0x0005e40000000a00 */
.L_x_8:
[----:B------:R-:W-:Y:S05]  /*02e0*/  BSYNC.RECONVERGENT B0 ;  /* 0x0000000000007941 */ /* 0x000fea0003800200 */
.L_x_7:
[----:B------:R-:W-:Y:S05]  /*02f0*/  @P1 EXIT ;  /* 0x000000000000194d */ /* 0x000fea0003800000 */
[----:B0-2---:R-:W0:Y:S01]  /*0300*/  LDS.64 R4, [UR4] ;  /* 0x00000004ff047984 */ /* 0x005e220008000a00 */
[----:B------:R-:W2:Y:S02]  /*0310*/  LDC.64 R2, c[0x0][0x390] ;  /* 0x0000e400ff027b82 */ /* 0x000ea40000000a00 */
[----:B--2---:R-:W-:-:S05]  /*0320*/  IMAD.WIDE.U32 R2, R0, 0x8, R2 ;  /* 0x0000000800027825 */ /* 0x004fca00078e0002 */
[----:B0-----:R-:W-:Y:S04]  /*0330*/  STG.E desc[UR6][R2.64], R4 ;  /* 0x0000000402007986 */ /* 0x001fe8000c101906 */
[----:B------:R-:W-:Y:S01]  /*0340*/  STG.E desc[UR6][R2.64+0x4], R5 ;  /* 0x0000040502007986 */ /* 0x000fe2000c101906 */
[----:B------:R-:W-:Y:S05]  /*0350*/  EXIT ;  /* 0x000000000000794d */ /* 0x000fea0003800000 */
.L_x_9:
        /* <DEDUP_REMOVED lines=10> */
.L_x_156:


//--------------------- .text._Z12reduceKernelILj4EEviP6numberS1_ --------------------------
	.section	.text._Z12reduceKernelILj4EEviP6numberS1_,"ax",@progbits
	.align	128
        .global         _Z12reduceKernelILj4EEviP6numberS1_
        .type           _Z12reduceKernelILj4EEviP6numberS1_,@function
        .size           _Z12reduceKernelILj4EEviP6numberS1_,(.L_x_157 - _Z12reduceKernelILj4EEviP6numberS1_)
        .other          _Z12reduceKernelILj4EEviP6numberS1_,@"STO_CUDA_ENTRY STV_DEFAULT"
_Z12reduceKernelILj4EEviP6numberS1_:
.text._Z12reduceKernelILj4EEviP6numberS1_:
        /* <DEDUP_REMOVED lines=27> */
.L_x_11:
[----:B------:R-:W-:-:S13]  /*01b0*/  ISETP.GE.U32.AND P0, PT, R7, UR8, PT ;  /* 0x0000000807007c0c */ /* 0x000fda000bf06070 */
[----:B------:R-:W-:Y:S05]  /*01c0*/  @P0 BRA `(.L_x_12) ;  /* 0x0000000000140947 */ /* 0x000fea0003800000 */
[----:B------:R-:W0:Y:S02]  /*01d0*/  LDC.64 R2, c[0x0][0x388] ;  /* 0x0000e200ff027b82 */ /* 0x000e240000000a00 */
[----:B0-----:R-:W-:-:S05]  /*01e0*/  IMAD.WIDE.U32 R2, R7, 0x8, R2 ;  /* 0x0000000807027825 */ /* 0x001fca00078e0002 */
[----:B------:R-:W2:Y:S04]  /*01f0*/  LDG.E R4, desc[UR6][R2.64] ;  /* 0x0000000602047981 */ /* 0x000ea8000c1e1900 */
[----:B------:R-:W2:Y:S04]  /*0200*/  LDG.E R5, desc[UR6][R2.64+0x4] ;  /* 0x0000040602057981 */ /* 0x000ea8000c1e1900 */
[----:B--2---:R0:W-:Y:S02]  /*0210*/  STS.64 [R6], R4 ;  /* 0x0000000406007388 */ /* 0x0041e40000000a00 */
.L_x_12:
[----:B------:R-:W-:Y:S05]  /*0220*/  BSYNC.RECONVERGENT B0 ;  /* 0x0000000000007941 */ /* 0x000fea0003800200 */
.L_x_10:
[----:B------:R-:W-:Y:S01]  /*0230*/  BAR.SYNC.DEFER_BLOCKING 0x0 ;  /* 0x0000000000007b1d */ /* 0x000fe20000010000 */
[----:B------:R-:W-:-:S13]  /*0240*/  ISETP.GT.U32.AND P0, PT, R13, 0x1f, PT ;  /* 0x0000001f0d00780c */ /* 0x000fda0003f04070 */
[----:B------:R-:W-:Y:S05]  /*0250*/  @P0 EXIT ;  /* 0x000000000000094d */ /* 0x000fea0003800000 */
[C---:B------:R-:W-:Y:S01]  /*0260*/  VIADD R2, R7.reuse, 0x2 ;  /* 0x0000000207027836 */ /* 0x040fe20000000000 */
[----:B------:R-:W-:Y:S01]  /*0270*/  BSSY.RECONVERGENT B0, `(.L_x_13) ;  /* 0x000000a000007945 */ /* 0x000fe20003800200 */
[----:B------:R-:W-:Y:S01]  /*0280*/  VIADD R7, R7, 0x1 ;  /* 0x0000000107077836 */ /* 0x000fe20000000000 */
[----:B------:R-:W-:Y:S02]  /*0290*/  ISETP.NE.AND P0, PT, R13, RZ, PT ;  /* 0x000000ff0d00720c */ /* 0x000fe40003f05270 */
[----:B------:R-:W-:Y:S02]  /*02a0*/  ISETP.GE.U32.AND P2, PT, R2, UR8, PT ;  /* 0x0000000802007c0c */ /* 0x000fe4000bf46070 */
[----:B------:R-:W-:-:S11]  /*02b0*/  ISETP.GE.U32.AND P1, PT, R7, UR8, PT ;  /* 0x0000000807007c0c */ /* 0x000fd6000bf26070 */
[----:B------:R-:W-:Y:S05]  /*02c0*/  @P2 BRA `(.L_x_14) ;  /* 0x0000000000102947 */ /* 0x000fea0003800000 */
[----:B------:R-:W-:Y:S04]  /*02d0*/  LDS R3, [R6] ;  /* 0x0000000006037984 */ /* 0x000fe80000000800 */
[----:B0-----:R-:W0:Y:S02]  /*02e0*/  LDS.64 R4, [R6+0x10] ;  /* 0x0000100006047984 */ /* 0x001e240000000a00 */
[----:B0-----:R-:W-:-:S13]  /*02f0*/  ISETP.GT.AND P2, PT, R3, R4, PT ;  /* 0x000000040300720c */ /* 0x001fda0003f44270 */
[----:B------:R2:W-:Y:S02]  /*0300*/  @!P2 STS.64 [R6], R4 ;  /* 0x000000040600a388 */ /* 0x0005e40000000a00 */
.L_x_14:
[----:B------:R-:W-:Y:S05]  /*0310*/  BSYNC.RECONVERGENT B0 ;  /* 0x0000000000007941 */ /* 0x000fea0003800200 */
.L_x_13:
[----:B------:R-:W-:Y:S04]  /*0320*/  BSSY.RECONVERGENT B0, `(.L_x_15) ;  /* 0x0000006000007945 */ /* 0x000fe80003800200 */
[----:B------:R-:W-:Y:S05]  /*0330*/  @P1 BRA `(.L_x_16) ;  /* 0x0000000000101947 */ /* 0x000fea0003800000 */
[----:B0-2---:R-:W-:Y:S04]  /*0340*/  LDS R5, [R6] ;  /* 0x0000000006057984 */ /* 0x005fe80000000800 */
[----:B------:R-:W0:Y:S02]  /*0350*/  LDS.64 R2, [R6+0x8] ;  /* 0x0000080006027984 */ /* 0x000e240000000a00 */
[----:B0-----:R-:W-:-:S13]  /*0360*/  ISETP.GT.AND P1, PT, R5, R2, PT ;  /* 0x000000020500720c */ /* 0x001fda0003f24270 */
[----:B------:R3:W-:Y:S02]  /*0370*/  @!P1 STS.64 [R6], R2 ;  /* 0x0000000206009388 */ /* 0x0007e40000000a00 */
.L_x_16:
[----:B------:R-:W-:Y:S05]  /*0380*/  BSYNC.RECONVERGENT B0 ;  /* 0x0000000000007941 */ /* 0x000fea0003800200 */
.L_x_15:
[----:B------:R-:W-:Y:S05]  /*0390*/  @P0 EXIT ;  /* 0x000000000000094d */ /* 0x000fea0003800000 */
[----:B0-2---:R-:W0:Y:S01]  /*03a0*/  LDS.64 R4, [UR4] ;  /* 0x00000004ff047984 */ /* 0x005e220008000a00 */
[----:B---3--:R-:W2:Y:S02]  /*03b0*/  LDC.64 R2, c[0x0][0x390] ;  /* 0x0000e400ff027b82 */ /* 0x008ea40000000a00 */
[----:B--2---:R-:W-:-:S05]  /*03c0*/  IMAD.WIDE.U32 R2, R0, 0x8, R2 ;  /* 0x0000000800027825 */ /* 0x004fca00078e0002 */
[----:B0-----:R-:W-:Y:S04]  /*03d0*/  STG.E desc[UR6][R2.64], R4 ;  /* 0x0000000402007986 */ /* 0x001fe8000c101906 */
[----:B------:R-:W-:Y:S01]  /*03e0*/  STG.E desc[UR6][R2.64+0x4], R5 ;  /* 0x0000040502007986 */ /* 0x000fe2000c101906 */
[----:B------:R-:W-:Y:S05]  /*03f0*/  EXIT ;  /* 0x000000000000794d */ /* 0x000fea0003800000 */
.L_x_17:
        /* <DEDUP_REMOVED lines=16> */
.L_x_157:


//--------------------- .text._Z12reduceKernelILj8EEviP6numberS1_ --------------------------
	.section	.text._Z12reduceKernelILj8EEviP6numberS1_,"ax",@progbits
	.align	128
        .global         _Z12reduceKernelILj8EEviP6numberS1_
        .type           _Z12reduceKernelILj8EEviP6numberS1_,@function
        .size           _Z12reduceKernelILj8EEviP6numberS1_,(.L_x_158 - _Z12reduceKernelILj8EEviP6numberS1_)
        .other          _Z12reduceKernelILj8EEviP6numberS1_,@"STO_CUDA_ENTRY STV_DEFAULT"
_Z12reduceKernelILj8EEviP6numberS1_:
.text._Z12reduceKernelILj8EEviP6numberS1_:
        /* <DEDUP_REMOVED lines=27> */
.L_x_19:
[----:B------:R-:W-:-:S13]  /*01b0*/  ISETP.GE.U32.AND P0, PT, R3, UR8, PT ;  /* 0x0000000803007c0c */ /* 0x000fda000bf06070 */
[----:B------:R-:W-:Y:S05]  /*01c0*/  @P0 BRA `(.L_x_20) ;  /* 0x0000000000140947 */ /* 0x000fea0003800000 */
[----:B------:R-:W0:Y:S02]  /*01d0*/  LDC.64 R4, c[0x0][0x388] ;  /* 0x0000e200ff047b82 */ /* 0x000e240000000a00 */
[----:B0-----:R-:W-:-:S05]  /*01e0*/  IMAD.WIDE.U32 R4, R3, 0x8, R4 ;  /* 0x0000000803047825 */ /* 0x001fca00078e0004 */
[----:B------:R-:W2:Y:S04]  /*01f0*/  LDG.E R6, desc[UR6][R4.64] ;  /* 0x0000000604067981 */ /* 0x000ea8000c1e1900 */
[----:B------:R-:W2:Y:S04]  /*0200*/  LDG.E R7, desc[UR6][R4.64+0x4] ;  /* 0x0000040604077981 */ /* 0x000ea8000c1e1900 */
[----:B--2---:R0:W-:Y:S02]  /*0210*/  STS.64 [R2], R6 ;  /* 0x0000000602007388 */ /* 0x0041e40000000a00 */
.L_x_20:
[----:B------:R-:W-:Y:S05]  /*0220*/  BSYNC.RECONVERGENT B0 ;  /* 0x0000000000007941 */ /* 0x000fea0003800200 */
.L_x_18:
[----:B------:R-:W-:Y:S01]  /*0230*/  BAR.SYNC.DEFER_BLOCKING 0x0 ;  /* 0x0000000000007b1d */ /* 0x000fe20000010000 */
[----:B------:R-:W-:-:S13]  /*0240*/  ISETP.GT.U32.AND P0, PT, R13, 0x1f, PT ;  /* 0x0000001f0d00780c */ /* 0x000fda0003f04070 */
[----:B------:R-:W-:Y:S05]  /*0250*/  @P0 EXIT ;  /* 0x000000000000094d */ /* 0x000fea0003800000 */
[C---:B------:R-:W-:Y:S01]  /*0260*/  VIADD R4, R3.reuse, 0x4 ;  /* 0x0000000403047836 */ /* 0x040fe20000000000 */
[----:B------:R-:W-:Y:S01]  /*0270*/  BSSY.RECONVERGENT B0, `(.L_x_21) ;  /* 0x000000c000007945 */ /* 0x000fe20003800200 */
[----:B------:R-:W-:Y:S01]  /*0280*/  VIADD R5, R3, 0x2 ;  /* 0x0000000203057836 */ /* 0x000fe20000000000 */
[----:B------:R-:W-:Y:S01]  /*0290*/  ISETP.NE.AND P0, PT, R13, RZ, PT ;  /* 0x000000ff0d00720c */ /* 0x000fe20003f05270 */
[----:B------:R-:W-:Y:S01]  /*02a0*/  VIADD R3, R3, 0x1 ;  /* 0x0000000103037836 */ /* 0x000fe20000000000 */
[----:B------:R-:W-:Y:S02]  /*02b0*/  ISETP.GE.U32.AND P3, PT, R4, UR8, PT ;  /* 0x0000000804007c0c */ /* 0x000fe4000bf66070 */
[----:B------:R-:W-:Y:S02]  /*02c0*/  ISETP.GE.U32.AND P1, PT, R5, UR8, PT ;  /* 0x0000000805007c0c */ /* 0x000fe4000bf26070 */
[----:B------:R-:W-:-:S09]  /*02d0*/  ISETP.GE.U32.AND P2, PT, R3, UR8, PT ;  /* 0x0000000803007c0c */ /* 0x000fd2000bf46070 */
[----:B------:R-:W-:Y:S05]  /*02e0*/  @P3 BRA `(.L_x_22) ;  /* 0x0000000000103947 */ /* 0x000fea0003800000 */
[----:B------:R-:W-:Y:S04]  /*02f0*/  LDS R3, [R2] ;  /* 0x0000000002037984 */ /* 0x000fe80000000800 */
[----:B------:R-:W2:Y:S02]  /*0300*/  LDS.64 R4, [R2+0x20] ;  /* 0x0000200002047984 */ /* 0x000ea40000000a00 */
[----:B--2---:R-:W-:-:S13]  /*0310*/  ISETP.GT.AND P3, PT, R3, R4, PT ;  /* 0x000000040300720c */ /* 0x004fda0003f64270 */
[----:B------:R2:W-:Y:S02]  /*0320*/  @!P3 STS.64 [R2], R4 ;  /* 0x000000040200b388 */ /* 0x0005e40000000a00 */
.L_x_22:
[----:B------:R-:W-:Y:S05]  /*0330*/  BSYNC.RECONVERGENT B0 ;  /* 0x0000000000007941 */ /* 0x000fea0003800200 */
.L_x_21:
[----:B------:R-:W-:Y:S04]  /*0340*/  BSSY.RECONVERGENT B0, `(.L_x_23) ;  /* 0x0000006000007945 */ /* 0x000fe80003800200 */
[----:B------:R-:W-:Y:S05]  /*0350*/  @P1 BRA `(.L_x_24) ;  /* 0x0000000000101947 */ /* 0x000fea0003800000 */
[----:B------:R-:W-:Y:S04]  /*0360*/  LDS R3, [R2] ;  /* 0x0000000002037984 */ /* 0x000fe80000000800 */
[----:B--2---:R-:W2:Y:S02]  /*0370*/  LDS.64 R4, [R2+0x10] ;  /* 0x0000100002047984 */ /* 0x004ea40000000a00 */
[----:B--2---:R-:W-:-:S13]  /*0380*/  ISETP.GT.AND P1, PT, R3, R4, PT ;  /* 0x000000040300720c */ /* 0x004fda0003f24270 */
[----:B------:R3:W-:Y:S02]  /*0390*/  @!P1 STS.64 [R2], R4 ;  /* 0x0000000402009388 */ /* 0x0007e40000000a00 */
.L_x_24:
[----:B------:R-:W-:Y:S05]  /*03a0*/  BSYNC.RECONVERGENT B0 ;  /* 0x0000000000007941 */ /* 0x000fea0003800200 */
.L_x_23:
[----:B------:R-:W-:Y:S04]  /*03b0*/  BSSY.RECONVERGENT B0, `(.L_x_25) ;  /* 0x0000006000007945 */ /* 0x000fe80003800200 */
[----:B------:R-:W-:Y:S05]  /*03c0*/  @P2 BRA `(.L_x_26) ;  /* 0x0000000000102947 */ /* 0x000fea0003800000 */
[----:B------:R-:W-:Y:S04]  /*03d0*/  LDS R3, [R2] ;  /* 0x0000000002037984 */ /* 0x000fe80000000800 */
[----:B--23--:R-:W2:Y:S02]  /*03e0*/  LDS.64 R4, [R2+0x8] ;  /* 0x0000080002047984 */ /* 0x00cea40000000a00 */
[----:B--2---:R-:W-:-:S13]  /*03f0*/  ISETP.GT.AND P1, PT, R3, R4, PT ;  /* 0x000000040300720c */ /* 0x004fda0003f24270 */
[----:B------:R4:W-:Y:S02]  /*0400*/  @!P1 STS.64 [R2], R4 ;  /* 0x0000000402009388 */ /* 0x0009e40000000a00 */
.L_x_26:
[----:B------:R-:W-:Y:S05]  /*0410*/  BSYNC.RECONVERGENT B0 ;  /* 0x0000000000007941 */ /* 0x000fea0003800200 */
.L_x_25:
[----:B------:R-:W-:Y:S05]  /*0420*/  @P0 EXIT ;  /* 0x000000000000094d */ /* 0x000fea0003800000 */
[----:B--234-:R-:W2:Y:S01]  /*0430*/  LDS.64 R4, [UR4] ;  /* 0x00000004ff047984 */ /* 0x01cea20008000a00 */
[----:B01----:R-:W0:Y:S02]  /*0440*/  LDC.64 R2, c[0x0][0x390] ;  /* 0x0000e400ff027b82 */ /* 0x003e240000000a00 */
[----:B0-----:R-:W-:-:S05]  /*0450*/  IMAD.WIDE.U32 R2, R0, 0x8, R2 ;  /* 0x0000000800027825 */ /* 0x001fca00078e0002 */
[----:B--2---:R-:W-:Y:S04]  /*0460*/  STG.E desc[UR6][R2.64], R4 ;  /* 0x0000000402007986 */ /* 0x004fe8000c101906 */
[----:B------:R-:W-:Y:S01]  /*0470*/  STG.E desc[UR6][R2.64+0x4], R5 ;  /* 0x0000040502007986 */ /* 0x000fe2000c101906 */
[----:B------:R-:W-:Y:S05]  /*0480*/  EXIT ;  /* 0x000000000000794d */ /* 0x000fea0003800000 */
.L_x_27:
        /* <DEDUP_REMOVED lines=15> */
.L_x_158:


//--------------------- .text._Z12reduceKernelILj16EEviP6numberS1_ --------------------------
	.section	.text._Z12reduceKernelILj16EEviP6numberS1_,"ax",@progbits
	.align	128
        .global         _Z12reduceKernelILj16EEviP6numberS1_
        .type           _Z12reduceKernelILj16EEviP6numberS1_,@function
        .size           _Z12reduceKernelILj16EEviP6numberS1_,(.L_x_159 - _Z12reduceKernelILj16EEviP6numberS1_)
        .other          _Z12reduceKernelILj16EEviP6numberS1_,@"STO_CUDA_ENTRY STV_DEFAULT"
_Z12reduceKernelILj16EEviP6numberS1_:
.text._Z12reduceKernelILj16EEviP6numberS1_:
        /* <DEDUP_REMOVED lines=27> */
.L_x_29:
[----:B------:R-:W-:-:S13]  /*01b0*/  ISETP.GE.U32.AND P0, PT, R3, UR8, PT ;  /* 0x0000000803007c0c */ /* 0x000fda000bf06070 */
[----:B------:R-:W-:Y:S05]  /*01c0*/  @P0 BRA `(.L_x_30) ;  /* 0x0000000000140947 */ /* 0x000fea0003800000 */
[----:B------:R-:W0:Y:S02]  /*01d0*/  LDC.64 R4, c[0x0][0x388] ;  /* 0x0000e200ff047b82 */ /* 0x000e240000000a00 */
[----:B0-----:R-:W-:-:S05]  /*01e0*/  IMAD.WIDE.U32 R4, R3, 0x8, R4 ;  /* 0x0000000803047825 */ /* 0x001fca00078e0004 */
[----:B------:R-:W2:Y:S04]  /*01f0*/  LDG.E R6, desc[UR6][R4.64] ;  /* 0x0000000604067981 */ /* 0x000ea8000c1e1900 */
[----:B------:R-:W2:Y:S04]  /*0200*/  LDG.E R7, desc[UR6][R4.64+0x4] ;  /* 0x0000040604077981 */ /* 0x000ea8000c1e1900 */
[----:B--2---:R0:W-:Y:S02]  /*0210*/  STS.64 [R2], R6 ;  /* 0x0000000602007388 */ /* 0x0041e40000000a00 */
.L_x_30:
[----:B------:R-:W-:Y:S05]  /*0220*/  BSYNC.RECONVERGENT B0 ;  /* 0x0000000000007941 */ /* 0x000fea0003800200 */
.L_x_28:
[----:B------:R-:W-:Y:S01]  /*0230*/  BAR.SYNC.DEFER_BLOCKING 0x0 ;  /* 0x0000000000007b1d */ /* 0x000fe20000010000 */
[----:B------:R-:W-:-:S13]  /*0240*/  ISETP.GT.U32.AND P0, PT, R13, 0x1f, PT ;  /* 0x0000001f0d00780c */ /* 0x000fda0003f04070 */
[----:B------:R-:W-:Y:S05]  /*0250*/  @P0 EXIT ;  /* 0x000000000000094d */ /* 0x000fea0003800000 */
[C---:B------:R-:W-:Y:S01]  /*0260*/  VIADD R4, R3.reuse, 0x8 ;  /* 0x0000000803047836 */ /* 0x040fe20000000000 */
[----:B------:R-:W-:Y:S01]  /*0270*/  BSSY.RECONVERGENT B0, `(.L_x_31) ;  /* 0x000000e000007945 */ /* 0x000fe20003800200 */
[----:B------:R-:W-:Y:S01]  /*0280*/  VIADD R5, R3, 0x4 ;  /* 0x0000000403057836 */ /* 0x000fe20000000000 */
[----:B------:R-:W-:Y:S01]  /*0290*/  ISETP.NE.AND P0, PT, R13, RZ, PT ;  /* 0x000000ff0d00720c */ /* 0x000fe20003f05270 */
[C---:B0-----:R-:W-:Y:S01]  /*02a0*/  VIADD R6, R3.reuse, 0x2 ;  /* 0x0000000203067836 */ /* 0x041fe20000000000 */
[----:B------:R-:W-:Y:S01]  /*02b0*/  ISETP.GE.U32.AND P4, PT, R4, UR8, PT ;  /* 0x0000000804007c0c */ /* 0x000fe2000bf86070 */
[----:B------:R-:W-:Y:S01]  /*02c0*/  VIADD R3, R3, 0x1 ;  /* 0x0000000103037836 */ /* 0x000fe20000000000 */
[----:B------:R-:W-:Y:S02]  /*02d0*/  ISETP.GE.U32.AND P1, PT, R5, UR8, PT ;  /* 0x0000000805007c0c */ /* 0x000fe4000bf26070 */
[----:B------:R-:W-:Y:S02]  /*02e0*/  ISETP.GE.U32.AND P2, PT, R6, UR8, PT ;  /* 0x0000000806007c0c */ /* 0x000fe4000bf46070 */
[----:B------:R-:W-:-:S07]  /*02f0*/  ISETP.GE.U32.AND P3, PT, R3, UR8, PT ;  /* 0x0000000803007c0c */ /* 0x000fce000bf66070 */
[----:B------:R-:W-:Y:S06]  /*0300*/  @P4 BRA `(.L_x_32) ;  /* 0x0000000000104947 */ /* 0x000fec0003800000 */
[----:B------:R-:W-:Y:S04]  /*0310*/  LDS R3, [R2] ;  /* 0x0000000002037984 */ /* 0x000fe80000000800 */
[----:B------:R-:W0:Y:S02]  /*0320*/  LDS.64 R4, [R2+0x40] ;  /* 0x0000400002047984 */ /* 0x000e240000000a00 */
[----:B0-----:R-:W-:-:S13]  /*0330*/  ISETP.GT.AND P4, PT, R3, R4, PT ;  /* 0x000000040300720c */ /* 0x001fda0003f84270 */
[----:B------:R0:W-:Y:S02]  /*0340*/  @!P4 STS.64 [R2], R4 ;  /* 0x000000040200c388 */ /* 0x0001e40000000a00 */
.L_x_32:
[----:B------:R-:W-:Y:S05]  /*0350*/  BSYNC.RECONVERGENT B0 ;  /* 0x0000000000007941 */ /* 0x000fea0003800200 */
.L_x_31:
[----:B------:R-:W-:Y:S04]  /*0360*/  BSSY.RECONVERGENT B0, `(.L_x_33) ;  /* 0x0000006000007945 */ /* 0x000fe80003800200 */
[----:B------:R-:W-:Y:S05]  /*0370*/  @P1 BRA `(.L_x_34) ;  /* 0x0000000000101947 */ /* 0x000fea0003800000 */
[----:B------:R-:W-:Y:S04]  /*0380*/  LDS R3, [R2] ;  /* 0x0000000002037984 */ /* 0x000fe80000000800 */
[----:B0-----:R-:W0:Y:S02]  /*0390*/  LDS.64 R4, [R2+0x20] ;  /* 0x0000200002047984 */ /* 0x001e240000000a00 */
[----:B0-----:R-:W-:-:S13]  /*03a0*/  ISETP.GT.AND P1, PT, R3, R4, PT ;  /* 0x000000040300720c */ /* 0x001fda0003f24270 */
[----:B------:R2:W-:Y:S02]  /*03b0*/  @!P1 STS.64 [R2], R4 ;  /* 0x0000000402009388 */ /* 0x0005e40000000a00 */
.L_x_34:
[----:B------:R-:W-:Y:S05]  /*03c0*/  BSYNC.RECONVERGENT B0 ;  /* 0x0000000000007941 */ /* 0x000fea0003800200 */
.L_x_33:
[----:B------:R-:W-:Y:S04]  /*03d0*/  BSSY.RECONVERGENT B0, `(.L_x_35) ;  /* 0x0000006000007945 */ /* 0x000fe80003800200 */
[----:B------:R-:W-:Y:S05]  /*03e0*/  @P2 BRA `(.L_x_36) ;  /* 0x0000000000102947 */ /* 0x000fea0003800000 */
[----:B------:R-:W-:Y:S04]  /*03f0*/  LDS R3, [R2] ;  /* 0x0000000002037984 */ /* 0x000fe80000000800 */
[----:B0-2---:R-:W0:Y:S02]  /*0400*/  LDS.64 R4, [R2+0x10] ;  /* 0x0000100002047984 */ /* 0x005e240000000a00 */
[----:B0-----:R-:W-:-:S13]  /*0410*/  ISETP.GT.AND P1, PT, R3, R4, PT ;  /* 0x000000040300720c */ /* 0x001fda0003f24270 */
[----:B------:R3:W-:Y:S02]  /*0420*/  @!P1 STS.64 [R2], R4 ;  /* 0x0000000402009388 */ /* 0x0007e40000000a00 */
.L_x_36:
[----:B------:R-:W-:Y:S05]  /*0430*/  BSYNC.RECONVERGENT B0 ;  /* 0x0000000000007941 */ /* 0x000fea0003800200 */
.L_x_35:
[----:B------:R-:W-:Y:S04]  /*0440*/  BSSY.RECONVERGENT B0, `(.L_x_37) ;  /* 0x0000006000007945 */ /* 0x000fe80003800200 */
[----:B------:R-:W-:Y:S05]  /*0450*/  @P3 BRA `(.L_x_38) ;  /* 0x0000000000103947 */ /* 0x000fea0003800000 */
[----:B------:R-:W-:Y:S04]  /*0460*/  LDS R3, [R2] ;  /* 0x0000000002037984 */ /* 0x000fe80000000800 */
[----:B0-23--:R-:W0:Y:S02]  /*0470*/  LDS.64 R4, [R2+0x8] ;  /* 0x0000080002047984 */ /* 0x00de240000000a00 */
[----:B0-----:R-:W-:-:S13]  /*0480*/  ISETP.GT.AND P1, PT, R3, R4, PT ;  /* 0x000000040300720c */ /* 0x001fda0003f24270 */
[----:B------:R4:W-:Y:S02]  /*0490*/  @!P1 STS.64 [R2], R4 ;  /* 0x0000000402009388 */ /* 0x0009e40000000a00 */
.L_x_38:
[----:B------:R-:W-:Y:S05]  /*04a0*/  BSYNC.RECONVERGENT B0 ;  /* 0x0000000000007941 */ /* 0x000fea0003800200 */
.L_x_37:
[----:B------:R-:W-:Y:S05]  /*04b0*/  @P0 EXIT ;  /* 0x000000000000094d */ /* 0x000fea0003800000 */
[----:B0-234-:R-:W0:Y:S01]  /*04c0*/  LDS.64 R4, [UR4] ;  /* 0x00000004ff047984 */ /* 0x01de220008000a00 */
[----:B-1----:R-:W1:Y:S02]  /*04d0*/  LDC.64 R2, c[0x0][0x390] ;  /* 0x0000e400ff027b82 */ /* 0x002e640000000a00 */
[----:B-1----:R-:W-:-:S05]  /*04e0*/  IMAD.WIDE.U32 R2, R0, 0x8, R2 ;  /* 0x0000000800027825 */ /* 0x002fca00078e0002 */
[----:B0-----:R-:W-:Y:S04]  /*04f0*/  STG.E desc[UR6][R2.64], R4 ;  /* 0x0000000402007986 */ /* 0x001fe8000c101906 */
[----:B------:R-:W-:Y:S01]  /*0500*/  STG.E desc[UR6][R2.64+0x4], R5 ;  /* 0x0000040502007986 */ /* 0x000fe2000c101906 */
[----:B------:R-:W-:Y:S05]  /*0510*/  EXIT ;  /* 0x000000000000794d */ /* 0x000fea0003800000 */
.L_x_39:
        /* <DEDUP_REMOVED lines=14> */
.L_x_159:


//--------------------- .text._Z12reduceKernelILj32EEviP6numberS1_ --------------------------
	.section	.text._Z12reduceKernelILj32EEviP6numberS1_,"ax",@progbits
	.align	128
        .global         _Z12reduceKernelILj32EEviP6numberS1_
        .type           _Z12reduceKernelILj32EEviP6numberS1_,@function
        .size           _Z12reduceKernelILj32EEviP6numberS1_,(.L_x_160 - _Z12reduceKernelILj32EEviP6numberS1_)
        .other          _Z12reduceKernelILj32EEviP6numberS1_,@"STO_CUDA_ENTRY STV_DEFAULT"
_Z12reduceKernelILj32EEviP6numberS1_:
.text._Z12reduceKernelILj32EEviP6numberS1_:
        /* <DEDUP_REMOVED lines=27> */
.L_x_41:
[----:B------:R-:W-:-:S13]  /*01b0*/  ISETP.GE.U32.AND P0, PT, R3, UR8, PT ;  /* 0x0000000803007c0c */ /* 0x000fda000bf06070 */
[----:B------:R-:W-:Y:S05]  /*01c0*/  @P0 BRA `(.L_x_42) ;  /* 0x0000000000140947 */ /* 0x000fea0003800000 */
[----:B------:R-:W0:Y:S02]  /*01d0*/  LDC.64 R4, c[0x0][0x388] ;  /* 0x0000e200ff047b82 */ /* 0x000e240000000a00 */
[----:B0-----:R-:W-:-:S05]  /*01e0*/  IMAD.WIDE.U32 R4, R3, 0x8, R4 ;  /* 0x0000000803047825 */ /* 0x001fca00078e0004 */
[----:B------:R-:W2:Y:S04]  /*01f0*/  LDG.E R6, desc[UR6][R4.64] ;  /* 0x0000000604067981 */ /* 0x000ea8000c1e1900 */
[----:B------:R-:W2:Y:S04]  /*0200*/  LDG.E R7, desc[UR6][R4.64+0x4] ;  /* 0x0000040604077981 */ /* 0x000ea8000c1e1900 */
[----:B--2---:R0:W-:Y:S02]  /*0210*/  STS.64 [R2], R6 ;  /* 0x0000000602007388 */ /* 0x0041e40000000a00 */
.L_x_42:
[----:B------:R-:W-:Y:S05]  /*0220*/  BSYNC.RECONVERGENT B0 ;  /* 0x0000000000007941 */ /* 0x000fea0003800200 */
.L_x_40:
        /* <DEDUP_REMOVED lines=10> */
[----:B------:R-:W-:Y:S01]  /*02d0*/  ISETP.GE.U32.AND P1, PT, R5, UR8, PT ;  /* 0x0000000805007c0c */ /* 0x000fe2000bf26070 */
[----:B------:R-:W-:Y:S01]  /*02e0*/  VIADD R3, R3, 0x1 ;  /* 0x0000000103037836 */ /* 0x000fe20000000000 */
[----:B------:R-:W-:Y:S02]  /*02f0*/  ISETP.GE.U32.AND P3, PT, R6, UR8, PT ;  /* 0x0000000806007c0c */ /* 0x000fe4000bf66070 */
[----:B------:R-:W-:-:S02]  /*0300*/  ISETP.GE.U32.AND P2, PT, R4, UR8, PT ;  /* 0x0000000804007c0c */ /* 0x000fc4000bf46070 */
[----:B------:R-:W-:-:S05]  /*0310*/  ISETP.GE.U32.AND P4, PT, R3, UR8, PT ;  /* 0x0000000803007c0c */ /* 0x000fca000bf86070 */
[----:B------:R-:W-:Y:S08]  /*0320*/  @P5 BRA `(.L_x_44) ;  /* 0x0000000000105947 */ /* 0x000ff00003800000 */
[----:B------:R-:W-:Y:S04]  /*0330*/  LDS R3, [R2] ;  /* 0x0000000002037984 */ /* 0x000fe80000000800 */
[----:B------:R-:W0:Y:S02]  /*0340*/  LDS.64 R4, [R2+0x80] ;  /* 0x0000800002047984 */ /* 0x000e240000000a00 */
[----:B0-----:R-:W-:-:S13]  /*0350*/  ISETP.GT.AND P5, PT, R3, R4, PT ;  /* 0x000000040300720c */ /* 0x001fda0003fa4270 */
[----:B------:R0:W-:Y:S02]  /*0360*/  @!P5 STS.64 [R2], R4 ;  /* 0x000000040200d388 */ /* 0x0001e40000000a00 */
.L_x_44:
[----:B------:R-:W-:Y:S05]  /*0370*/  BSYNC.RECONVERGENT B0 ;  /* 0x0000000000007941 */ /* 0x000fea0003800200 */
.L_x_43:
[----:B------:R-:W-:Y:S04]  /*0380*/  BSSY.RECONVERGENT B0, `(.L_x_45) ;  /* 0x0000006000007945 */ /* 0x000fe80003800200 */
[----:B------:R-:W-:Y:S05]  /*0390*/  @P1 BRA `(.L_x_46) ;  /* 0x0000000000101947 */ /* 0x000fea0003800000 */
[----:B------:R-:W-:Y:S04]  /*03a0*/  LDS R3, [R2] ;  /* 0x0000000002037984 */ /* 0x000fe80000000800 */
[----:B0-----:R-:W0:Y:S02]  /*03b0*/  LDS.64 R4, [R2+0x40] ;  /* 0x0000400002047984 */ /* 0x001e240000000a00 */
[----:B0-----:R-:W-:-:S13]  /*03c0*/  ISETP.GT.AND P1, PT, R3, R4, PT ;  /* 0x000000040300720c */ /* 0x001fda0003f24270 */
[----:B------:R2:W-:Y:S02]  /*03d0*/  @!P1 STS.64 [R2], R4 ;  /* 0x0000000402009388 */ /* 0x0005e40000000a00 */
.L_x_46:
[----:B------:R-:W-:Y:S05]  /*03e0*/  BSYNC.RECONVERGENT B0 ;  /* 0x0000000000007941 */ /* 0x000fea0003800200 */
.L_x_45:
[----:B------:R-:W-:Y:S04]  /*03f0*/  BSSY.RECONVERGENT B0, `(.L_x_47) ;  /* 0x0000006000007945 */ /* 0x000fe80003800200 */
[----:B------:R-:W-:Y:S05]  /*0400*/  @P2 BRA `(.L_x_48) ;  /* 0x0000000000102947 */ /* 0x000fea0003800000 */
[----:B------:R-:W-:Y:S04]  /*0410*/  LDS R3, [R2] ;  /* 0x0000000002037984 */ /* 0x000fe80000000800 */
[----:B0-2---:R-:W0:Y:S02]  /*0420*/  LDS.64 R4, [R2+0x20] ;  /* 0x0000200002047984 */ /* 0x005e240000000a00 */
[----:B0-----:R-:W-:-:S13]  /*0430*/  ISETP.GT.AND P1, PT, R3, R4, PT ;  /* 0x000000040300720c */ /* 0x001fda0003f24270 */
[----:B------:R3:W-:Y:S02]  /*0440*/  @!P1 STS.64 [R2], R4 ;  /* 0x0000000402009388 */ /* 0x0007e40000000a00 */
.L_x_48:
[----:B------:R-:W-:Y:S05]  /*0450*/  BSYNC.RECONVERGENT B0 ;  /* 0x0000000000007941 */ /* 0x000fea0003800200 */
.L_x_47:
[----:B------:R-:W-:Y:S04]  /*0460*/  BSSY.RECONVERGENT B0, `(.L_x_49) ;  /* 0x0000006000007945 */ /* 0x000fe80003800200 */
[----:B------:R-:W-:Y:S05]  /*0470*/  @P3 BRA `(.L_x_50) ;  /* 0x0000000000103947 */ /* 0x000fea0003800000 */
[----:B------:R-:W-:Y:S04]  /*0480*/  LDS R3, [R2] ;  /* 0x0000000002037984 */ /* 0x000fe80000000800 */
[----:B0-23--:R-:W0:Y:S02]  /*0490*/  LDS.64 R4, [R2+0x10] ;  /* 0x0000100002047984 */ /* 0x00de240000000a00 */
[----:B0-----:R-:W-:-:S13]  /*04a0*/  ISETP.GT.AND P1, PT, R3, R4, PT ;  /* 0x000000040300720c */ /* 0x001fda0003f24270 */
[----:B------:R4:W-:Y:S02]  /*04b0*/  @!P1 STS.64 [R2], R4 ;  /* 0x0000000402009388 */ /* 0x0009e40000000a00 */
.L_x_50:
[----:B------:R-:W-:Y:S05]  /*04c0*/  BSYNC.RECONVERGENT B0 ;  /* 0x0000000000007941 */ /* 0x000fea0003800200 */
.L_x_49:
[----:B------:R-:W-:Y:S04]  /*04d0*/  BSSY.RECONVERGENT B0, `(.L_x_51) ;  /* 0x0000006000007945 */ /* 0x000fe80003800200 */
[----:B------:R-:W-:Y:S05]  /*04e0*/  @P4 BRA `(.L_x_52) ;  /* 0x0000000000104947 */ /* 0x000fea0003800000 */
[----:B------:R-:W-:Y:S04]  /*04f0*/  LDS R3, [R2] ;  /* 0x0000000002037984 */ /* 0x000fe80000000800 */
[----:B0-234-:R-:W0:Y:S02]  /*0500*/  LDS.64 R4, [R2+0x8] ;  /* 0x0000080002047984 */ /* 0x01de240000000a00 */
[----:B0-----:R-:W-:-:S13]  /*0510*/  ISETP.GT.AND P1, PT, R3, R4, PT ;  /* 0x000000040300720c */ /* 0x001fda0003f24270 */
[----:B------:R0:W-:Y:S02]  /*0520*/  @!P1 STS.64 [R2], R4 ;  /* 0x0000000402009388 */ /* 0x0001e40000000a00 */
.L_x_52:
[----:B------:R-:W-:Y:S05]  /*0530*/  BSYNC.RECONVERGENT B0 ;  /* 0x0000000000007941 */ /* 0x000fea0003800200 */
.L_x_51:
[----:B------:R-:W-:Y:S05]  /*0540*/  @P0 EXIT ;  /* 0x000000000000094d */ /* 0x000fea0003800000 */
[----:B0-234-:R-:W0:Y:S01]  /*0550*/  LDS.64 R4, [UR4] ;  /* 0x00000004ff047984 */ /* 0x01de220008000a00 */
[----:B-1----:R-:W1:Y:S02]  /*0560*/  LDC.64 R2, c[0x0][0x390] ;  /* 0x0000e400ff027b82 */ /* 0x002e640000000a00 */
[----:B-1----:R-:W-:-:S05]  /*0570*/  IMAD.WIDE.U32 R2, R0, 0x8, R2 ;  /* 0x0000000800027825 */ /* 0x002fca00078e0002 */
[----:B0-----:R-:W-:Y:S04]  /*0580*/  STG.E desc[UR6][R2.64], R4 ;  /* 0x0000000402007986 */ /* 0x001fe8000c101906 */
[----:B------:R-:W-:Y:S01]  /*0590*/  STG.E desc[UR6][R2.64+0x4], R5 ;  /* 0x0000040502007986 */ /* 0x000fe2000c101906 */
[----:B------:R-:W-:Y:S05]  /*05a0*/  EXIT ;  /* 0x000000000000794d */ /* 0x000fea0003800000 */
.L_x_53:
        /* <DEDUP_REMOVED lines=13> */
.L_x_160:


//--------------------- .text._Z12reduceKernelILj64EEviP6numberS1_ --------------------------
	.section	.text._Z12reduceKernelILj64EEviP6numberS1_,"ax",@progbits
	.align	128
        .global         _Z12reduceKernelILj64EEviP6numberS1_
        .type           _Z12reduceKernelILj64EEviP6numberS1_,@function
        .size           _Z12reduceKernelILj64EEviP6numberS1_,(.L_x_161 - _Z12reduceKernelILj64EEviP6numberS1_)
        .other          _Z12reduceKernelILj64EEviP6numberS1_,@"STO_CUDA_ENTRY STV_DEFAULT"
_Z12reduceKernelILj64EEviP6numberS1_:
.text._Z12reduceKernelILj64EEviP6numberS1_:
        /* <DEDUP_REMOVED lines=27> */
.L_x_55:
[----:B------:R-:W-:-:S13]  /*01b0*/  ISETP.GE.U32.AND P0, PT, R3, UR8, PT ;  /* 0x0000000803007c0c */ /* 0x000fda000bf06070 */
[----:B------:R-:W-:Y:S05]  /*01c0*/  @P0 BRA `(.L_x_56) ;  /* 0x0000000000140947 */ /* 0x000fea0003800000 */
[----:B------:R-:W0:Y:S02]  /*01d0*/  LDC.64 R4, c[0x0][0x388] ;  /* 0x0000e200ff047b82 */ /* 0x000e240000000a00 */
[----:B0-----:R-:W-:-:S05]  /*01e0*/  IMAD.WIDE.U32 R4, R3, 0x8, R4 ;  /* 0x0000000803047825 */ /* 0x001fca00078e0004 */
[----:B------:R-:W2:Y:S04]  /*01f0*/  LDG.E R6, desc[UR6][R4.64] ;  /* 0x0000000604067981 */ /* 0x000ea8000c1e1900 */
[----:B------:R-:W2:Y:S04]  /*0200*/  LDG.E R7, desc[UR6][R4.64+0x4] ;  /* 0x0000040604077981 */ /* 0x000ea8000c1e1900 */
[----:B--2---:R0:W-:Y:S02]  /*0210*/  STS.64 [R2], R6 ;  /* 0x0000000602007388 */ /* 0x0041e40000000a00 */
.L_x_56:
[----:B------:R-:W-:Y:S05]  /*0220*/  BSYNC.RECONVERGENT B0 ;  /* 0x0000000000007941 */ /* 0x000fea0003800200 */
.L_x_54:
        /* <DEDUP_REMOVED lines=11> */
[C---:B------:R-:W-:Y:S01]  /*02e0*/  VIADD R5, R3.reuse, 0x4 ;  /* 0x0000000403057836 */ /* 0x040fe20000000000 */
[----:B------:R-:W-:Y:S01]  /*02f0*/  ISETP.GE.U32.AND P4, PT, R6, UR8, PT ;  /* 0x0000000806007c0c */ /* 0x000fe2000bf86070 */
[----:B------:R-:W-:Y:S01]  /*0300*/  VIADD R3, R3, 0x1 ;  /* 0x0000000103037836 */ /* 0x000fe20000000000 */
[----:B------:R-:W-:-:S02]  /*0310*/  ISETP.GE.U32.AND P2, PT, R4, UR8, PT ;  /* 0x0000000804007c0c */ /* 0x000fc4000bf46070 */
[----:B------:R-:W-:Y:S02]  /*0320*/  ISETP.GE.U32.AND P3, PT, R5, UR8, PT ;  /* 0x0000000805007c0c */ /* 0x000fe4000bf66070 */
[----:B------:R-:W-:-:S03]  /*0330*/  ISETP.GE.U32.AND P5, PT, R3, UR8, PT ;  /* 0x0000000803007c0c */ /* 0x000fc6000bfa6070 */
[----:B------:R-:W-:Y:S10]  /*0340*/  @P6 BRA `(.L_x_58) ;  /* 0x0000000000106947 */ /* 0x000ff40003800000 */
[----:B------:R-:W-:Y:S04]  /*0350*/  LDS R3, [R2] ;  /* 0x0000000002037984 */ /* 0x000fe80000000800 */
[----:B------:R-:W0:Y:S02]  /*0360*/  LDS.64 R4, [R2+0x100] ;  /* 0x0001000002047984 */ /* 0x000e240000000a00 */
[----:B0-----:R-:W-:-:S13]  /*0370*/  ISETP.GT.AND P6, PT, R3, R4, PT ;  /* 0x000000040300720c */ /* 0x001fda0003fc4270 */
[----:B------:R0:W-:Y:S02]  /*0380*/  @!P6 STS.64 [R2], R4 ;  /* 0x000000040200e388 */ /* 0x0001e40000000a00 */
.L_x_58:
[----:B------:R-:W-:Y:S05]  /*0390*/  BSYNC.RECONVERGENT B0 ;  /* 0x0000000000007941 */ /* 0x000fea0003800200 */
.L_x_57:
[----:B------:R-:W-:Y:S04]  /*03a0*/  BSSY.RECONVERGENT B0, `(.L_x_59) ;  /* 0x0000006000007945 */ /* 0x000fe80003800200 */
[----:B------:R-:W-:Y:S05]  /*03b0*/  @P1 BRA `(.L_x_60) ;  /* 0x0000000000101947 */ /* 0x000fea0003800000 */
[----:B------:R-:W-:Y:S04]  /*03c0*/  LDS R3, [R2] ;  /* 0x0000000002037984 */ /* 0x000fe80000000800 */
[----:B0-----:R-:W0:Y:S02]  /*03d0*/  LDS.64 R4, [R2+0x80] ;  /* 0x0000800002047984 */ /* 0x001e240000000a00 */
[----:B0-----:R-:W-:-:S13]  /*03e0*/  ISETP.GT.AND P1, PT, R3, R4, PT ;  /* 0x000000040300720c */ /* 0x001fda0003f24270 */
[----:B------:R2:W-:Y:S02]  /*03f0*/  @!P1 STS.64 [R2], R4 ;  /* 0x0000000402009388 */ /* 0x0005e40000000a00 */
.L_x_60:
[----:B------:R-:W-:Y:S05]  /*0400*/  BSYNC.RECONVERGENT B0 ;  /* 0x0000000000007941 */ /* 0x000fea0003800200 */
.L_x_59:
[----:B------:R-:W-:Y:S04]  /*0410*/  BSSY.RECONVERGENT B0, `(.L_x_61) ;  /* 0x0000006000007945 */ /* 0x000fe80003800200 */
[----:B------:R-:W-:Y:S05]  /*0420*/  @P2 BRA `(.L_x_62) ;  /* 0x0000000000102947 */ /* 0x000fea0003800000 */
[----:B------:R-:W-:Y:S04]  /*0430*/  LDS R3, [R2] ;  /* 0x0000000002037984 */ /* 0x000fe80000000800 */
[----:B0-2---:R-:W0:Y:S02]  /*0440*/  LDS.64 R4, [R2+0x40] ;  /* 0x0000400002047984 */ /* 0x005e240000000a00 */
[----:B0-----:R-:W-:-:S13]  /*0450*/  ISETP.GT.AND P1, PT, R3, R4, PT ;  /* 0x000000040300720c */ /* 0x001fda0003f24270 */
[----:B------:R3:W-:Y:S02]  /*0460*/  @!P1 STS.64 [R2], R4 ;  /* 0x0000000402009388 */ /* 0x0007e40000000a00 */
.L_x_62:
[----:B------:R-:W-:Y:S05]  /*0470*/  BSYNC.RECONVERGENT B0 ;  /* 0x0000000000007941 */ /* 0x000fea0003800200 */
.L_x_61:
[----:B------:R-:W-:Y:S04]  /*0480*/  BSSY.RECONVERGENT B0, `(.L_x_63) ;  /* 0x0000006000007945 */ /* 0x000fe80003800200 */
[----:B------:R-:W-:Y:S05]  /*0490*/  @P3 BRA `(.L_x_64) ;  /* 0x0000000000103947 */ /* 0x000fea0003800000 */
[----:B------:R-:W-:Y:S04]  /*04a0*/  LDS R3, [R2] ;  /* 0x0000000002037984 */ /* 0x000fe80000000800 */
[----:B0-23--:R-:W0:Y:S02]  /*04b0*/  LDS.64 R4, [R2+0x20] ;  /* 0x0000200002047984 */ /* 0x00de240000000a00 */
[----:B0-----:R-:W-:-:S13]  /*04c0*/  ISETP.GT.AND P1, PT, R3, R4, PT ;  /* 0x000000040300720c */ /* 0x001fda0003f24270 */
[----:B------:R4:W-:Y:S02]  /*04d0*/  @!P1 STS.64 [R2], R4 ;  /* 0x0000000402009388 */ /* 0x0009e40000000a00 */
.L_x_64:
[----:B------:R-:W-:Y:S05]  /*04e0*/  BSYNC.RECONVERGENT B0 ;  /* 0x0000000000007941 */ /* 0x000fea0003800200 */
.L_x_63:
[----:B------:R-:W-:Y:S04]  /*04f0*/  BSSY.RECONVERGENT B0, `(.L_x_65) ;  /* 0x0000006000007945 */ /* 0x000fe80003800200 */
[----:B------:R-:W-:Y:S05]  /*0500*/  @P4 BRA `(.L_x_66) ;  /* 0x0000000000104947 */ /* 0x000fea0003800000 */
[----:B------:R-:W-:Y:S04]  /*0510*/  LDS R3, [R2] ;  /* 0x0000000002037984 */ /* 0x000fe80000000800 */
[----:B0-234-:R-:W0:Y:S02]  /*0520*/  LDS.64 R4, [R2+0x10] ;  /* 0x0000100002047984 */ /* 0x01de240000000a00 */
[----:B0-----:R-:W-:-:S13]  /*0530*/  ISETP.GT.AND P1, PT, R3, R4, PT ;  /* 0x000000040300720c */ /* 0x001fda0003f24270 */
[----:B------:R0:W-:Y:S02]  /*0540*/  @!P1 STS.64 [R2], R4 ;  /* 0x0000000402009388 */ /* 0x0001e40000000a00 */
.L_x_66:
[----:B------:R-:W-:Y:S05]  /*0550*/  BSYNC.RECONVERGENT B0 ;  /* 0x0000000000007941 */ /* 0x000fea0003800200 */
.L_x_65:
[----:B------:R-:W-:Y:S04]  /*0560*/  BSSY.RECONVERGENT B0, `(.L_x_67) ;  /* 0x0000006000007945 */ /* 0x000fe80003800200 */
[----:B------:R-:W-:Y:S05]  /*0570*/  @P5 BRA `(.L_x_68) ;  /* 0x0000000000105947 */ /* 0x000fea0003800000 */
[----:B------:R-:W-:Y:S04]  /*0580*/  LDS R3, [R2] ;  /* 0x0000000002037984 */ /* 0x000fe80000000800 */
[----:B0-234-:R-:W0:Y:S02]  /*0590*/  LDS.64 R4, [R2+0x8] ;  /* 0x0000080002047984 */ /* 0x01de240000000a00 */
[----:B0-----:R-:W-:-:S13]  /*05a0*/  ISETP.GT.AND P1, PT, R3, R4, PT ;  /* 0x000000040300720c */ /* 0x001fda0003f24270 */
[----:B------:R0:W-:Y:S02]  /*05b0*/  @!P1 STS.64 [R2], R4 ;  /* 0x0000000402009388 */ /* 0x0001e40000000a00 */
.L_x_68:
[----:B------:R-:W-:Y:S05]  /*05c0*/  BSYNC.RECONVERGENT B0 ;  /* 0x0000000000007941 */ /* 0x000fea0003800200 */
.L_x_67:
[----:B------:R-:W-:Y:S05]  /*05d0*/  @P0 EXIT ;  /* 0x000000000000094d */ /* 0x000fea0003800000 */
[----:B0-234-:R-:W0:Y:S01]  /*05e0*/  LDS.64 R4, [UR4] ;  /* 0x00000004ff047984 */ /* 0x01de220008000a00 */
[----:B-1----:R-:W1:Y:S02]  /*05f0*/  LDC.64 R2, c[0x0][0x390] ;  /* 0x0000e400ff027b82 */ /* 0x002e640000000a00 */
[----:B-1----:R-:W-:-:S05]  /*0600*/  IMAD.WIDE.U32 R2, R0, 0x8, R2 ;  /* 0x0000000800027825 */ /* 0x002fca00078e0002 */
[----:B0-----:R-:W-:Y:S04]  /*0610*/  STG.E desc[UR6][R2.64], R4 ;  /* 0x0000000402007986 */ /* 0x001fe8000c101906 */
[----:B------:R-:W-:Y:S01]  /*0620*/  STG.E desc[UR6][R2.64+0x4], R5 ;  /* 0x0000040502007986 */ /* 0x000fe2000c101906 */
[----:B------:R-:W-:Y:S05]  /*0630*/  EXIT ;  /* 0x000000000000794d */ /* 0x000fea0003800000 */
.L_x_69:
        /* <DEDUP_REMOVED lines=12> */
.L_x_161:


//--------------------- .text._Z12reduceKernelILj128EEviP6numberS1_ --------------------------
	.section	.text._Z12reduceKernelILj128EEviP6numberS1_,"ax",@progbits
	.align	128
        .global         _Z12reduceKernelILj128EEviP6numberS1_
        .type           _Z12reduceKernelILj128EEviP6numberS1_,@function
        .size           _Z12reduceKernelILj128EEviP6numberS1_,(.L_x_162 - _Z12reduceKernelILj128EEviP6numberS1_)
        .other          _Z12reduceKernelILj128EEviP6numberS1_,@"STO_CUDA_ENTRY STV_DEFAULT"
_Z12reduceKernelILj128EEviP6numberS1_:
.text._Z12reduceKernelILj128EEviP6numberS1_:
        /* <DEDUP_REMOVED lines=27> */
.L_x_71:
[----:B------:R-:W-:-:S13]  /*01b0*/  ISETP.GE.U32.AND P0, PT, R3, UR8, PT ;  /* 0x0000000803007c0c */ /* 0x000fda000bf06070 */
[----:B------:R-:W-:Y:S05]  /*01c0*/  @P0 BRA `(.L_x_72) ;  /* 0x0000000000140947 */ /* 0x000fea0003800000 */
[----:B------:R-:W0:Y:S02]  /*01d0*/  LDC.64 R4, c[0x0][0x388] ;  /* 0x0000e200ff047b82 */ /* 0x000e240000000a00 */
[----:B0-----:R-:W-:-:S05]  /*01e0*/  IMAD.WIDE.U32 R4, R3, 0x8, R4 ;  /* 0x0000000803047825 */ /* 0x001fca00078e0004 */
[----:B------:R-:W2:Y:S04]  /*01f0*/  LDG.E R6, desc[UR6][R4.64] ;  /* 0x0000000604067981 */ /* 0x000ea8000c1e1900 */
[----:B------:R-:W2:Y:S04]  /*0200*/  LDG.E R7, desc[UR6][R4.64+0x4] ;  /* 0x0000040604077981 */ /* 0x000ea8000c1e1900 */
[----:B--2---:R0:W-:Y:S02]  /*0210*/  STS.64 [R2], R6 ;  /* 0x0000000602007388 */ /* 0x0041e40000000a00 */
.L_x_72:
[----:B------:R-:W-:Y:S05]  /*0220*/  BSYNC.RECONVERGENT B0 ;  /* 0x0000000000007941 */ /* 0x000fea0003800200 */
.L_x_70:
[----:B------:R-:W-:Y:S01]  /*0230*/  VIADD R4, R3, 0x40 ;  /* 0x0000004003047836 */ /* 0x000fe20000000000 */
[----:B------:R-:W-:Y:S01]  /*0240*/  BAR.SYNC.DEFER_BLOCKING 0x0 ;  /* 0x0000000000007b1d */ /* 0x000fe20000010000 */
[----:B------:R-:W-:-:S03]  /*0250*/  ISETP.GT.U32.AND P1, PT, R12, 0x1f, PT ;  /* 0x0000001f0c00780c */ /* 0x000fc60003f24070 */
        /* <DEDUP_REMOVED lines=8> */
.L_x_74:
[----:B------:R-:W-:Y:S05]  /*02e0*/  BSYNC.RECONVERGENT B0 ;  /* 0x0000000000007941 */ /* 0x000fea0003800200 */
.L_x_73:
[----:B------:R-:W-:Y:S06]  /*02f0*/  BAR.SYNC.DEFER_BLOCKING 0x0 ;  /* 0x0000000000007b1d */ /* 0x000fec0000010000 */
[----:B------:R-:W-:Y:S05]  /*0300*/  @P1 EXIT ;  /* 0x000000000000194d */ /* 0x000fea0003800000 */
[C---:B------:R-:W-:Y:S01]  /*0310*/  VIADD R4, R3.reuse, 0x20 ;  /* 0x0000002003047836 */ /* 0x040fe20000000000 */
[----:B------:R-:W-:Y:S01]  /*0320*/  BSSY.RECONVERGENT B0, `(.L_x_75) ;  /* 0x0000012000007945 */ /* 0x000fe20003800200 */
[C---:B------:R-:W-:Y:S01]  /*0330*/  VIADD R5, R3.reuse, 0x10 ;  /* 0x0000001003057836 */ /* 0x040fe20000000000 */
[----:B------:R-:W-:Y:S01]  /*0340*/  ISETP.NE.AND P0, PT, R12, RZ, PT ;  /* 0x000000ff0c00720c */ /* 0x000fe20003f05270 */
[C---:B0-2---:R-:W-:Y:S01]  /*0350*/  VIADD R6, R3.reuse, 0x2 ;  /* 0x0000000203067836 */ /* 0x045fe20000000000 */
        /* <DEDUP_REMOVED lines=14> */
.L_x_76:
[----:B------:R-:W-:Y:S05]  /*0440*/  BSYNC.RECONVERGENT B0 ;  /* 0x0000000000007941 */ /* 0x000fea0003800200 */
.L_x_75:
[----:B------:R-:W-:Y:S04]  /*0450*/  BSSY.RECONVERGENT B0, `(.L_x_77) ;  /* 0x0000006000007945 */ /* 0x000fe80003800200 */
[----:B------:R-:W-:Y:S05]  /*0460*/  @P1 BRA `(.L_x_78) ;  /* 0x0000000000101947 */ /* 0x000fea0003800000 */
[----:B------:R-:W-:Y:S04]  /*0470*/  LDS R3, [R2] ;  /* 0x0000000002037984 */ /* 0x000fe80000000800 */
[----:B0-----:R-:W0:Y:S02]  /*0480*/  LDS.64 R4, [R2+0x80] ;  /* 0x0000800002047984 */ /* 0x001e240000000a00 */
[----:B0-----:R-:W-:-:S13]  /*0490*/  ISETP.GT.AND P1, PT, R3, R4, PT ;  /* 0x000000040300720c */ /* 0x001fda0003f24270 */
[----:B------:R2:W-:Y:S02]  /*04a0*/  @!P1 STS.64 [R2], R4 ;  /* 0x0000000402009388 */ /* 0x0005e40000000a00 */
.L_x_78:
[----:B------:R-:W-:Y:S05]  /*04b0*/  BSYNC.RECONVERGENT B0 ;  /* 0x0000000000007941 */ /* 0x000fea0003800200 */
.L_x_77:
[----:B------:R-:W-:Y:S04]  /*04c0*/  BSSY.RECONVERGENT B0, `(.L_x_79) ;  /* 0x0000006000007945 */ /* 0x000fe80003800200 */
[----:B------:R-:W-:Y:S05]  /*04d0*/  @P2 BRA `(.L_x_80) ;  /* 0x0000000000102947 */ /* 0x000fea0003800000 */
[----:B------:R-:W-:Y:S04]  /*04e0*/  LDS R3, [R2] ;  /* 0x0000000002037984 */ /* 0x000fe80000000800 */
[----:B0-2---:R-:W0:Y:S02]  /*04f0*/  LDS.64 R4, [R2+0x40] ;  /* 0x0000400002047984 */ /* 0x005e240000000a00 */
[----:B0-----:R-:W-:-:S13]  /*0500*/  ISETP.GT.AND P1, PT, R3, R4, PT ;  /* 0x000000040300720c */ /* 0x001fda0003f24270 */
[----:B------:R3:W-:Y:S02]  /*0510*/  @!P1 STS.64 [R2], R4 ;  /* 0x0000000402009388 */ /* 0x0007e40000000a00 */
.L_x_80:
[----:B------:R-:W-:Y:S05]  /*0520*/  BSYNC.RECONVERGENT B0 ;  /* 0x0000000000007941 */ /* 0x000fea0003800200 */
.L_x_79:
[----:B------:R-:W-:Y:S04]  /*0530*/  BSSY.RECONVERGENT B0, `(.L_x_81) ;  /* 0x0000006000007945 */ /* 0x000fe80003800200 */
[----:B------:R-:W-:Y:S05]  /*0540*/  @P3 BRA `(.L_x_82) ;  /* 0x0000000000103947 */ /* 0x000fea0003800000 */
[----:B------:R-:W-:Y:S04]  /*0550*/  LDS R3, [R2] ;  /* 0x0000000002037984 */ /* 0x000fe80000000800 */
[----:B0-23--:R-:W0:Y:S02]  /*0560*/  LDS.64 R4, [R2+0x20] ;  /* 0x0000200002047984 */ /* 0x00de240000000a00 */
[----:B0-----:R-:W-:-:S13]  /*0570*/  ISETP.GT.AND P1, PT, R3, R4, PT ;  /* 0x000000040300720c */ /* 0x001fda0003f24270 */
[----:B------:R4:W-:Y:S02]  /*0580*/  @!P1 STS.64 [R2], R4 ;  /* 0x0000000402009388 */ /* 0x0009e40000000a00 */
.L_x_82:
[----:B------:R-:W-:Y:S05]  /*0590*/  BSYNC.RECONVERGENT B0 ;  /* 0x0000000000007941 */ /* 0x000fea0003800200 */
.L_x_81:
[----:B------:R-:W-:Y:S04]  /*05a0*/  BSSY.RECONVERGENT B0, `(.L_x_83) ;  /* 0x0000006000007945 */ /* 0x000fe80003800200 */
[----:B------:R-:W-:Y:S05]  /*05b0*/  @P4 BRA `(.L_x_84) ;  /* 0x0000000000104947 */ /* 0x000fea0003800000 */
[----:B------:R-:W-:Y:S04]  /*05c0*/  LDS R3, [R2] ;  /* 0x0000000002037984 */ /* 0x000fe80000000800 */
[----:B0-234-:R-:W0:Y:S02]  /*05d0*/  LDS.64 R4, [R2+0x10] ;  /* 0x0000100002047984 */ /* 0x01de240000000a00 */
[----:B0-----:R-:W-:-:S13]  /*05e0*/  ISETP.GT.AND P1, PT, R3, R4, PT ;  /* 0x000000040300720c */ /* 0x001fda0003f24270 */
[----:B------:R0:W-:Y:S02]  /*05f0*/  @!P1 STS.64 [R2], R4 ;  /* 0x0000000402009388 */ /* 0x0001e40000000a00 */
.L_x_84:
[----:B------:R-:W-:Y:S05]  /*0600*/  BSYNC.RECONVERGENT B0 ;  /* 0x0000000000007941 */ /* 0x000fea0003800200 */
.L_x_83:
[----:B------:R-:W-:Y:S04]  /*0610*/  BSSY.RECONVERGENT B0, `(.L_x_85) ;  /* 0x0000006000007945 */ /* 0x000fe80003800200 */
[----:B------:R-:W-:Y:S05]  /*0620*/  @P5 BRA `(.L_x_86) ;  /* 0x0000000000105947 */ /* 0x000fea0003800000 */
[----:B------:R-:W-:Y:S04]  /*0630*/  LDS R3, [R2] ;  /* 0x0000000002037984 */ /* 0x000fe80000000800 */
[----:B0-234-:R-:W0:Y:S02]  /*0640*/  LDS.64 R4, [R2+0x8] ;  /* 0x0000080002047984 */ /* 0x01de240000000a00 */
[----:B0-----:R-:W-:-:S13]  /*0650*/  ISETP.GT.AND P1, PT, R3, R4, PT ;  /* 0x000000040300720c */ /* 0x001fda0003f24270 */
[----:B------:R0:W-:Y:S02]  /*0660*/  @!P1 STS.64 [R2], R4 ;  /* 0x0000000402009388 */ /* 0x0001e40000000a00 */
.L_x_86:
[----:B------:R-:W-:Y:S05]  /*0670*/  BSYNC.RECONVERGENT B0 ;  /* 0x0000000000007941 */ /* 0x000fea0003800200 */
.L_x_85:
[----:B------:R-:W-:Y:S05]  /*0680*/  @P0 EXIT ;  /* 0x000000000000094d */ /* 0x000fea0003800000 */
[----:B0-234-:R-:W0:Y:S01]  /*0690*/  LDS.64 R4, [UR4] ;  /* 0x00000004ff047984 */ /* 0x01de220008000a00 */
[----:B-1----:R-:W1:Y:S02]  /*06a0*/  LDC.64 R2, c[0x0][0x390] ;  /* 0x0000e400ff027b82 */ /* 0x002e640000000a00 */
[----:B-1----:R-:W-:-:S05]  /*06b0*/  IMAD.WIDE.U32 R2, R0, 0x8, R2 ;  /* 0x0000000800027825 */ /* 0x002fca00078e0002 */
[----:B0-----:R-:W-:Y:S04]  /*06c0*/  STG.E desc[UR6][R2.64], R4 ;  /* 0x0000000402007986 */ /* 0x001fe8000c101906 */
[----:B------:R-:W-:Y:S01]  /*06d0*/  STG.E desc[UR6][R2.64+0x4], R5 ;  /* 0x0000040502007986 */ /* 0x000fe2000c101906 */
[----:B------:R-:W-:Y:S05]  /*06e0*/  EXIT ;  /* 0x000000000000794d */ /* 0x000fea0003800000 */
.L_x_87:
        /* <DEDUP_REMOVED lines=9> */
.L_x_162:


//--------------------- .text._Z12reduceKernelILj256EEviP6numberS1_ --------------------------
	.section	.text._Z12reduceKernelILj256EEviP6numberS1_,"ax",@progbits
	.align	128
        .global         _Z12reduceKernelILj256EEviP6numberS1_
        .type           _Z12reduceKernelILj256EEviP6numberS1_,@function
        .size           _Z12reduceKernelILj256EEviP6numberS1_,(.L_x_163 - _Z12reduceKernelILj256EEviP6numberS1_)
        .other          _Z12reduceKernelILj256EEviP6numberS1_,@"STO_CUDA_ENTRY STV_DEFAULT"
_Z12reduceKernelILj256EEviP6numberS1_:
.text._Z12reduceKernelILj256EEviP6numberS1_:
        /* <DEDUP_REMOVED lines=27> */
.L_x_89:
[----:B------:R-:W-:-:S13]  /*01b0*/  ISETP.GE.U32.AND P0, PT, R4, UR8, PT ;  /* 0x0000000804007c0c */ /* 0x000fda000bf06070 */
[----:B------:R-:W-:Y:S05]  /*01c0*/  @P0 BRA `(.L_x_90) ;  /* 0x0000000000140947 */ /* 0x000fea0003800000 */
[----:B------:R-:W0:Y:S02]  /*01d0*/  LDC.64 R6, c[0x0][0x388] ;  /* 0x0000e200ff067b82 */ /* 0x000e240000000a00 */
[----:B0-----:R-:W-:-:S05]  /*01e0*/  IMAD.WIDE.U32 R6, R4, 0x8, R6 ;  /* 0x0000000804067825 */ /* 0x001fca00078e0006 */
[----:B------:R-:W2:Y:S04]  /*01f0*/  LDG.E R8, desc[UR6][R6.64] ;  /* 0x0000000606087981 */ /* 0x000ea8000c1e1900 */
[----:B------:R-:W2:Y:S04]  /*0200*/  LDG.E R9, desc[UR6][R6.64+0x4] ;  /* 0x0000040606097981 */ /* 0x000ea8000c1e1900 */
[----:B--2---:R0:W-:Y:S02]  /*0210*/  STS.64 [R2], R8 ;  /* 0x0000000802007388 */ /* 0x0041e40000000a00 */
.L_x_90:
[----:B------:R-:W-:Y:S05]  /*0220*/  BSYNC.RECONVERGENT B0 ;  /* 0x0000000000007941 */ /* 0x000fea0003800200 */
.L_x_88:
[C---:B------:R-:W-:Y:S01]  /*0230*/  VIADD R5, R4.reuse, 0x80 ;  /* 0x0000008004057836 */ /* 0x040fe20000000000 */
[----:B------:R-:W-:Y:S01]  /*0240*/  BAR.SYNC.DEFER_BLOCKING 0x0 ;  /* 0x0000000000007b1d */ /* 0x000fe20000010000 */
[----:B------:R-:W-:Y:S01]  /*0250*/  VIADD R6, R4, 0x40 ;  /* 0x0000004004067836 */ /* 0x000fe20000000000 */
[----:B------:R-:W-:Y:S02]  /*0260*/  ISETP.GT.U32.AND P2, PT, R3, 0x1f, PT ;  /* 0x0000001f0300780c */ /* 0x000fe40003f44070 */
[----:B------:R-:W-:Y:S02]  /*0270*/  ISETP.GE.U32.AND P0, PT, R5, UR8, PT ;  /* 0x0000000805007c0c */ /* 0x000fe4000bf06070 */
[----:B------:R-:W-:Y:S01]  /*0280*/  ISETP.GE.U32.AND P1, PT, R6, UR8, PT ;  /* 0x0000000806007c0c */ /* 0x000fe2000bf26070 */
[----:B------:R-:W-:Y:S01]  /*0290*/  BSSY.RECONVERGENT B0, `(.L_x_91) ;  /* 0x0000008000007945 */ /* 0x000fe20003800200 */
[C---:B------:R-:W-:Y:S02]  /*02a0*/  ISETP.GT.U32.OR P0, PT, R3.reuse, 0x7f, P0 ;  /* 0x0000007f0300780c */ /* 0x040fe40000704470 */
[----:B------:R-:W-:-:S11]  /*02b0*/  ISETP.GT.U32.OR P1, PT, R3, 0x3f, P1 ;  /* 0x0000003f0300780c */ /* 0x000fd60000f24470 */
[----:B------:R-:W-:Y:S05]  /*02c0*/  @P0 BRA `(.L_x_92) ;  /* 0x0000000000100947 */ /* 0x000fea0003800000 */
[----:B------:R-:W-:Y:S04]  /*02d0*/  LDS R5, [R2] ;  /* 0x0000000002057984 */ /* 0x000fe80000000800 */
[----:B------:R-:W2:Y:S02]  /*02e0*/  LDS.64 R6, [R2+0x400] ;  /* 0x0004000002067984 */ /* 0x000ea40000000a00 */
[----:B--2---:R-:W-:-:S13]  /*02f0*/  ISETP.GT.AND P0, PT, R5, R6, PT ;  /* 0x000000060500720c */ /* 0x004fda0003f04270 */
[----:B------:R2:W-:Y:S02]  /*0300*/  @!P0 STS.64 [R2], R6 ;  /* 0x0000000602008388 */ /* 0x0005e40000000a00 */
.L_x_92:
[----:B------:R-:W-:Y:S05]  /*0310*/  BSYNC.RECONVERGENT B0 ;  /* 0x0000000000007941 */ /* 0x000fea0003800200 */
.L_x_91:
[----:B------:R-:W-:Y:S06]  /*0320*/  BAR.SYNC.DEFER_BLOCKING 0x0 ;  /* 0x0000000000007b1d */ /* 0x000fec0000010000 */
[----:B------:R-:W-:Y:S04]  /*0330*/  BSSY.RECONVERGENT B0, `(.L_x_93) ;  /* 0x0000006000007945 */ /* 0x000fe80003800200 */
[----:B------:R-:W-:Y:S05]  /*0340*/  @P1 BRA `(.L_x_94) ;  /* 0x0000000000101947 */ /* 0x000fea0003800000 */
[----:B------:R-:W-:Y:S04]  /*0350*/  LDS R5, [R2] ;  /* 0x0000000002057984 */ /* 0x000fe80000000800 */
[----:B--2---:R-:W2:Y:S02]  /*0360*/  LDS.64 R6, [R2+0x200] ;  /* 0x0002000002067984 */ /* 0x004ea40000000a00 */
[----:B--2---:R-:W-:-:S13]  /*0370*/  ISETP.GT.AND P0, PT, R5, R6, PT ;  /* 0x000000060500720c */ /* 0x004fda0003f04270 */
[----:B------:R3:W-:Y:S02]  /*0380*/  @!P0 STS.64 [R2], R6 ;  /* 0x0000000602008388 */ /* 0x0007e40000000a00 */
.L_x_94:
[----:B------:R-:W-:Y:S05]  /*0390*/  BSYNC.RECONVERGENT B0 ;  /* 0x0000000000007941 */ /* 0x000fea0003800200 */
.L_x_93:
[----:B------:R-:W-:Y:S06]  /*03a0*/  BAR.SYNC.DEFER_BLOCKING 0x0 ;  /* 0x0000000000007b1d */ /* 0x000fec0000010000 */
[----:B------:R-:W-:Y:S05]  /*03b0*/  @P2 EXIT ;  /* 0x000000000000294d */ /* 0x000fea0003800000 */
[C---:B------:R-:W-:Y:S01]  /*03c0*/  VIADD R5, R4.reuse, 0x20 ;  /* 0x0000002004057836 */ /* 0x040fe20000000000 */
[----:B------:R-:W-:Y:S01]  /*03d0*/  ISETP.NE.AND P0, PT, R3, RZ, PT ;  /* 0x000000ff0300720c */ /* 0x000fe20003f05270 */
[C---:B--23--:R-:W-:Y:S01]  /*03e0*/  VIADD R6, R4.reuse, 0x10 ;  /* 0x0000001004067836 */ /* 0x04cfe20000000000 */
[----:B------:R-:W-:Y:S01]  /*03f0*/  BSSY.RECONVERGENT B0, `(.L_x_95) ;  /* 0x0000010000007945 */ /* 0x000fe20003800200 */
[C---:B------:R-:W-:Y:S01]  /*0400*/  VIADD R3, R4.reuse, 0x8 ;  /* 0x0000000804037836 */ /* 0x040fe20000000000 */
        /* <DEDUP_REMOVED lines=11> */
[----:B------:R-:W2:Y:S02]  /*04c0*/  LDS.64 R4, [R2+0x100] ;  /* 0x0001000002047984 */ /* 0x000ea40000000a00 */
[----:B--2---:R-:W-:-:S13]  /*04d0*/  ISETP.GT.AND P6, PT, R3, R4, PT ;  /* 0x000000040300720c */ /* 0x004fda0003fc4270 */
[----:B------:R2:W-:Y:S02]  /*04e0*/  @!P6 STS.64 [R2], R4 ;  /* 0x000000040200e388 */ /* 0x0005e40000000a00 */
.L_x_96:
[----:B------:R-:W-:Y:S05]  /*04f0*/  BSYNC.RECONVERGENT B0 ;  /* 0x0000000000007941 */ /* 0x000fea0003800200 */
.L_x_95:
[----:B------:R-:W-:Y:S04]  /*0500*/  BSSY.RECONVERGENT B0, `(.L_x_97) ;  /* 0x0000006000007945 */ /* 0x000fe80003800200 */
[----:B------:R-:W-:Y:S05]  /*0510*/  @P1 BRA `(.L_x_98) ;  /* 0x0000000000101947 */ /* 0x000fea0003800000 */
[----:B------:R-:W-:Y:S04]  /*0520*/  LDS R3, [R2] ;  /* 0x0000000002037984 */ /* 0x000fe80000000800 */
[----:B--2---:R-:W2:Y:S02]  /*0530*/  LDS.64 R4, [R2+0x80] ;  /* 0x0000800002047984 */ /* 0x004ea40000000a00 */
[----:B--2---:R-:W-:-:S13]  /*0540*/  ISETP.GT.AND P1, PT, R3, R4, PT ;  /* 0x000000040300720c */ /* 0x004fda0003f24270 */
[----:B------:R3:W-:Y:S02]  /*0550*/  @!P1 STS.64 [R2], R4 ;  /* 0x0000000402009388 */ /* 0x0007e40000000a00 */
.L_x_98:
[----:B------:R-:W-:Y:S05]  /*0560*/  BSYNC.RECONVERGENT B0 ;  /* 0x0000000000007941 */ /* 0x000fea0003800200 */
.L_x_97:
[----:B------:R-:W-:Y:S04]  /*0570*/  BSSY.RECONVERGENT B0, `(.L_x_99) ;  /* 0x0000006000007945 */ /* 0x000fe80003800200 */
[----:B------:R-:W-:Y:S05]  /*0580*/  @P2 BRA `(.L_x_100) ;  /* 0x0000000000102947 */ /* 0x000fea0003800000 */
[----:B------:R-:W-:Y:S04]  /*0590*/  LDS R3, [R2] ;  /* 0x0000000002037984 */ /* 0x000fe80000000800 */
[----:B--23--:R-:W2:Y:S02]  /*05a0*/  LDS.64 R4, [R2+0x40] ;  /* 0x0000400002047984 */ /* 0x00cea40000000a00 */
[----:B--2---:R-:W-:-:S13]  /*05b0*/  ISETP.GT.AND P1, PT, R3, R4, PT ;  /* 0x000000040300720c */ /* 0x004fda0003f24270 */
[----:B------:R4:W-:Y:S02]  /*05c0*/  @!P1 STS.64 [R2], R4 ;  /* 0x0000000402009388 */ /* 0x0009e40000000a00 */
.L_x_100:
[----:B------:R-:W-:Y:S05]  /*05d0*/  BSYNC.RECONVERGENT B0 ;  /* 0x0000000000007941 */ /* 0x000fea0003800200 */
.L_x_99:
[----:B------:R-:W-:Y:S04]  /*05e0*/  BSSY.RECONVERGENT B0, `(.L_x_101) ;  /* 0x0000006000007945 */ /* 0x000fe80003800200 */
[----:B------:R-:W-:Y:S05]  /*05f0*/  @P3 BRA `(.L_x_102) ;  /* 0x0000000000103947 */ /* 0x000fea0003800000 */
[----:B------:R-:W-:Y:S04]  /*0600*/  LDS R3, [R2] ;  /* 0x0000000002037984 */ /* 0x000fe80000000800 */
[----:B--234-:R-:W2:Y:S02]  /*0610*/  LDS.64 R4, [R2+0x20] ;  /* 0x0000200002047984 */ /* 0x01cea40000000a00 */
[----:B--2---:R-:W-:-:S13]  /*0620*/  ISETP.GT.AND P1, PT, R3, R4, PT ;  /* 0x000000040300720c */ /* 0x004fda0003f24270 */
[----:B------:R2:W-:Y:S02]  /*0630*/  @!P1 STS.64 [R2], R4 ;  /* 0x0000000402009388 */ /* 0x0005e40000000a00 */
.L_x_102:
[----:B------:R-:W-:Y:S05]  /*0640*/  BSYNC.RECONVERGENT B0 ;  /* 0x0000000000007941 */ /* 0x000fea0003800200 */
.L_x_101:
[----:B------:R-:W-:Y:S04]  /*0650*/  BSSY.RECONVERGENT B0, `(.L_x_103) ;  /* 0x0000006000007945 */ /* 0x000fe80003800200 */
[----:B------:R-:W-:Y:S05]  /*0660*/  @P4 BRA `(.L_x_104) ;  /* 0x0000000000104947 */ /* 0x000fea0003800000 */
[----:B------:R-:W-:Y:S04]  /*0670*/  LDS R3, [R2] ;  /* 0x0000000002037984 */ /* 0x000fe80000000800 */
[----:B--234-:R-:W2:Y:S02]  /*0680*/  LDS.64 R4, [R2+0x10] ;  /* 0x0000100002047984 */ /* 0x01cea40000000a00 */
[----:B--2---:R-:W-:-:S13]  /*0690*/  ISETP.GT.AND P1, PT, R3, R4, PT ;  /* 0x000000040300720c */ /* 0x004fda0003f24270 */
[----:B------:R2:W-:Y:S02]  /*06a0*/  @!P1 STS.64 [R2], R4 ;  /* 0x0000000402009388 */ /* 0x0005e40000000a00 */
.L_x_104:
[----:B------:R-:W-:Y:S05]  /*06b0*/  BSYNC.RECONVERGENT B0 ;  /* 0x0000000000007941 */ /* 0x000fea0003800200 */
.L_x_103:
[----:B------:R-:W-:Y:S04]  /*06c0*/  BSSY.RECONVERGENT B0, `(.L_x_105) ;  /* 0x0000006000007945 */ /* 0x000fe80003800200 */
[----:B------:R-:W-:Y:S05]  /*06d0*/  @P5 BRA `(.L_x_106) ;  /* 0x0000000000105947 */ /* 0x000fea0003800000 */
[----:B------:R-:W-:Y:S04]  /*06e0*/  LDS R3, [R2] ;  /* 0x0000000002037984 */ /* 0x000fe80000000800 */
[----:B--234-:R-:W2:Y:S02]  /*06f0*/  LDS.64 R4, [R2+0x8] ;  /* 0x0000080002047984 */ /* 0x01cea40000000a00 */
[----:B--2---:R-:W-:-:S13]  /*0700*/  ISETP.GT.AND P1, PT, R3, R4, PT ;  /* 0x000000040300720c */ /* 0x004fda0003f24270 */
[----:B------:R2:W-:Y:S02]  /*0710*/  @!P1 STS.64 [R2], R4 ;  /* 0x0000000402009388 */ /* 0x0005e40000000a00 */
.L_x_106:
[----:B------:R-:W-:Y:S05]  /*0720*/  BSYNC.RECONVERGENT B0 ;  /* 0x0000000000007941 */ /* 0x000fea0003800200 */
.L_x_105:
[----:B------:R-:W-:Y:S05]  /*0730*/  @P0 EXIT ;  /* 0x000000000000094d */ /* 0x000fea0003800000 */
[----:B--234-:R-:W2:Y:S01]  /*0740*/  LDS.64 R4, [UR4] ;  /* 0x00000004ff047984 */ /* 0x01cea20008000a00 */
[----:B01----:R-:W0:Y:S02]  /*0750*/  LDC.64 R2, c[0x0][0x390] ;  /* 0x0000e400ff027b82 */ /* 0x003e240000000a00 */
[----:B0-----:R-:W-:-:S05]  /*0760*/  IMAD.WIDE.U32 R2, R0, 0x8, R2 ;  /* 0x0000000800027825 */ /* 0x001fca00078e0002 */
[----:B--2---:R-:W-:Y:S04]  /*0770*/  STG.E desc[UR6][R2.64], R4 ;  /* 0x0000000402007986 */ /* 0x004fe8000c101906 */
[----:B------:R-:W-:Y:S01]  /*0780*/  STG.E desc[UR6][R2.64+0x4], R5 ;  /* 0x0000040502007986 */ /* 0x000fe2000c101906 */
[----:B------:R-:W-:Y:S05]  /*0790*/  EXIT ;  /* 0x000000000000794d */ /* 0x000fea0003800000 */
.L_x_107:
        /* <DEDUP_REMOVED lines=14> */
.L_x_163:


//--------------------- .text._Z12reduceKernelILj512EEviP6numberS1_ --------------------------
	.section	.text._Z12reduceKernelILj512EEviP6numberS1_,"ax",@progbits
	.align	128
        .global         _Z12reduceKernelILj512EEviP6numberS1_
        .type           _Z12reduceKernelILj512EEviP6numberS1_,@function
        .size           _Z12reduceKernelILj512EEviP6numberS1_,(.L_x_164 - _Z12reduceKernelILj512EEviP6numberS1_)
        .other          _Z12reduceKernelILj512EEviP6numberS1_,@"STO_CUDA_ENTRY STV_DEFAULT"
_Z12reduceKernelILj512EEviP6numberS1_:
.text._Z12reduceKernelILj512EEviP6numberS1_:
        /* <DEDUP_REMOVED lines=27> */
.L_x_109:
[----:B------:R-:W-:-:S13]  /*01b0*/  ISETP.GE.U32.AND P0, PT, R4, UR8, PT ;  /* 0x0000000804007c0c */ /* 0x000fda000bf06070 */
[----:B------:R-:W-:Y:S05]  /*01c0*/  @P0 BRA `(.L_x_110) ;  /* 0x0000000000140947 */ /* 0x000fea0003800000 */
[----:B------:R-:W0:Y:S02]  /*01d0*/  LDC.64 R6, c[0x0][0x388] ;  /* 0x0000e200ff067b82 */ /* 0x000e240000000a00 */
[----:B0-----:R-:W-:-:S05]  /*01e0*/  IMAD.WIDE.U32 R6, R4, 0x8, R6 ;  /* 0x0000000804067825 */ /* 0x001fca00078e0006 */
[----:B------:R-:W2:Y:S04]  /*01f0*/  LDG.E R8, desc[UR6][R6.64] ;  /* 0x0000000606087981 */ /* 0x000ea8000c1e1900 */
[----:B------:R-:W2:Y:S04]  /*0200*/  LDG.E R9, desc[UR6][R6.64+0x4] ;  /* 0x0000040606097981 */ /* 0x000ea8000c1e1900 */
[----:B--2---:R0:W-:Y:S02]  /*0210*/  STS.64 [R2], R8 ;  /* 0x0000000802007388 */ /* 0x0041e40000000a00 */
.L_x_110:
[----:B------:R-:W-:Y:S05]  /*0220*/  BSYNC.RECONVERGENT B0 ;  /* 0x0000000000007941 */ /* 0x000fea0003800200 */
.L_x_108:
[C---:B------:R-:W-:Y:S01]  /*0230*/  VIADD R5, R4.reuse, 0x100 ;  /* 0x0000010004057836 */ /* 0x040fe20000000000 */
[----:B------:R-:W-:Y:S01]  /*0240*/  BAR.SYNC.DEFER_BLOCKING 0x0 ;  /* 0x0000000000007b1d */ /* 0x000fe20000010000 */
[C---:B------:R-:W-:Y:S01]  /*0250*/  VIADD R6, R4.reuse, 0x80 ;  /* 0x0000008004067836 */ /* 0x040fe20000000000 */
[----:B------:R-:W-:Y:S01]  /*0260*/  ISETP.GT.U32.AND P3, PT, R3, 0x1f, PT ;  /* 0x0000001f0300780c */ /* 0x000fe20003f64070 */
[----:B------:R-:W-:Y:S01]  /*0270*/  VIADD R7, R4, 0x40 ;  /* 0x0000004004077836 */ /* 0x000fe20000000000 */
[----:B------:R-:W-:Y:S02]  /*0280*/  ISETP.GE.U32.AND P0, PT, R5, UR8, PT ;  /* 0x0000000805007c0c */ /* 0x000fe4000bf06070 */
[----:B------:R-:W-:Y:S01]  /*0290*/  ISETP.GE.U32.AND P1, PT, R6, UR8, PT ;  /* 0x0000000806007c0c */ /* 0x000fe2000bf26070 */
[----:B------:R-:W-:Y:S01]  /*02a0*/  BSSY.RECONVERGENT B0, `(.L_x_111) ;  /* 0x000000a000007945 */ /* 0x000fe20003800200 */
[----:B------:R-:W-:Y:S02]  /*02b0*/  ISETP.GT.U32.OR P0, PT, R3, 0xff, P0 ;  /* 0x000000ff0300780c */ /* 0x000fe40000704470 */
[----:B------:R-:W-:-:S02]  /*02c0*/  ISETP.GE.U32.AND P2, PT, R7, UR8, PT ;  /* 0x0000000807007c0c */ /* 0x000fc4000bf46070 */
[C---:B------:R-:W-:Y:S02]  /*02d0*/  ISETP.GT.U32.OR P1, PT, R3.reuse, 0x7f, P1 ;  /* 0x0000007f0300780c */ /* 0x040fe40000f24470 */
[----:B------:R-:W-:-:S07]  /*02e0*/  ISETP.GT.U32.OR P2, PT, R3, 0x3f, P2 ;  /* 0x0000003f0300780c */ /* 0x000fce0001744470 */
[----:B------:R-:W-:Y:S06]  /*02f0*/  @P0 BRA `(.L_x_112) ;  /* 0x0000000000100947 */ /* 0x000fec0003800000 */
[----:B------:R-:W-:Y:S04]  /*0300*/  LDS R5, [R2] ;  /* 0x0000000002057984 */ /* 0x000fe80000000800 */
[----:B------:R-:W2:Y:S02]  /*0310*/  LDS.64 R6, [R2+0x800] ;  /* 0x0008000002067984 */ /* 0x000ea40000000a00 */
[----:B--2---:R-:W-:-:S13]  /*0320*/  ISETP.GT.AND P0, PT, R5, R6, PT ;  /* 0x000000060500720c */ /* 0x004fda0003f04270 */
[----:B------:R2:W-:Y:S02]  /*0330*/  @!P0 STS.64 [R2], R6 ;  /* 0x0000000602008388 */ /* 0x0005e40000000a00 */
.L_x_112:
[----:B------:R-:W-:Y:S05]  /*0340*/  BSYNC.RECONVERGENT B0 ;  /* 0x0000000000007941 */ /* 0x000fea0003800200 */
.L_x_111:
[----:B------:R-:W-:Y:S06]  /*0350*/  BAR.SYNC.DEFER_BLOCKING 0x0 ;  /* 0x0000000000007b1d */ /* 0x000fec0000010000 */
[----:B------:R-:W-:Y:S04]  /*0360*/  BSSY.RECONVERGENT B0, `(.L_x_113) ;  /* 0x0000006000007945 */ /* 0x000fe80003800200 */
[----:B------:R-:W-:Y:S05]  /*0370*/  @P1 BRA `(.L_x_114) ;  /* 0x0000000000101947 */ /* 0x000fea0003800000 */
[----:B------:R-:W-:Y:S04]  /*0380*/  LDS R5, [R2] ;  /* 0x0000000002057984 */ /* 0x000fe80000000800 */
[----:B--2---:R-:W2:Y:S02]  /*0390*/  LDS.64 R6, [R2+0x400] ;  /* 0x0004000002067984 */ /* 0x004ea40000000a00 */
[----:B--2---:R-:W-:-:S13]  /*03a0*/  ISETP.GT.AND P0, PT, R5, R6, PT ;  /* 0x000000060500720c */ /* 0x004fda0003f04270 */
[----:B------:R3:W-:Y:S02]  /*03b0*/  @!P0 STS.64 [R2], R6 ;  /* 0x0000000602008388 */ /* 0x0007e40000000a00 */
.L_x_114:
[----:B------:R-:W-:Y:S05]  /*03c0*/  BSYNC.RECONVERGENT B0 ;  /* 0x0000000000007941 */ /* 0x000fea0003800200 */
.L_x_113:
[----:B------:R-:W-:Y:S06]  /*03d0*/  BAR.SYNC.DEFER_BLOCKING 0x0 ;  /* 0x0000000000007b1d */ /* 0x000fec0000010000 */
[----:B------:R-:W-:Y:S04]  /*03e0*/  BSSY.RECONVERGENT B0, `(.L_x_115) ;  /* 0x0000006000007945 */ /* 0x000fe80003800200 */
[----:B------:R-:W-:Y:S05]  /*03f0*/  @P2 BRA `(.L_x_116) ;  /* 0x0000000000102947 */ /* 0x000fea0003800000 */
[----:B------:R-:W-:Y:S04]  /*0400*/  LDS R5, [R2] ;  /* 0x0000000002057984 */ /* 0x000fe80000000800 */
[----:B--23--:R-:W2:Y:S02]  /*0410*/  LDS.64 R6, [R2+0x200] ;  /* 0x0002000002067984 */ /* 0x00cea40000000a00 */
[----:B--2---:R-:W-:-:S13]  /*0420*/  ISETP.GT.AND P0, PT, R5, R6, PT ;  /* 0x000000060500720c */ /* 0x004fda0003f04270 */
[----:B------:R4:W-:Y:S02]  /*0430*/  @!P0 STS.64 [R2], R6 ;  /* 0x0000000602008388 */ /* 0x0009e40000000a00 */
.L_x_116:
[----:B------:R-:W-:Y:S05]  /*0440*/  BSYNC.RECONVERGENT B0 ;  /* 0x0000000000007941 */ /* 0x000fea0003800200 */
.L_x_115:
[----:B------:R-:W-:Y:S06]  /*0450*/  BAR.SYNC.DEFER_BLOCKING 0x0 ;  /* 0x0000000000007b1d */ /* 0x000fec0000010000 */
[----:B------:R-:W-:Y:S05]  /*0460*/  @P3 EXIT ;  /* 0x000000000000394d */ /* 0x000fea0003800000 */
[C---:B------:R-:W-:Y:S01]  /*0470*/  VIADD R5, R4.reuse, 0x20 ;  /* 0x0000002004057836 */ /* 0x040fe20000000000 */
[----:B------:R-:W-:Y:S01]  /*0480*/  ISETP.NE.AND P0, PT, R3, RZ, PT ;  /* 0x000000ff0300720c */ /* 0x000fe20003f05270 */
[C---:B--234-:R-:W-:Y:S01]  /*0490*/  VIADD R6, R4.reuse, 0x10 ;  /* 0x0000001004067836 */ /* 0x05cfe20000000000 */
        /* <DEDUP_REMOVED lines=16> */
.L_x_118:
[----:B------:R-:W-:Y:S05]  /*05a0*/  BSYNC.RECONVERGENT B0 ;  /* 0x0000000000007941 */ /* 0x000fea0003800200 */
.L_x_117:
[----:B------:R-:W-:Y:S04]  /*05b0*/  BSSY.RECONVERGENT B0, `(.L_x_119) ;  /* 0x0000006000007945 */ /* 0x000fe80003800200 */
[----:B------:R-:W-:Y:S05]  /*05c0*/  @P1 BRA `(.L_x_120) ;  /* 0x0000000000101947 */ /* 0x000fea0003800000 */
[----:B------:R-:W-:Y:S04]  /*05d0*/  LDS R3, [R2] ;  /* 0x0000000002037984 */ /* 0x000fe80000000800 */
[----:B--2---:R-:W2:Y:S02]  /*05e0*/  LDS.64 R4, [R2+0x80] ;  /* 0x0000800002047984 */ /* 0x004ea40000000a00 */
[----:B--2---:R-:W-:-:S13]  /*05f0*/  ISETP.GT.AND P1, PT, R3, R4, PT ;  /* 0x000000040300720c */ /* 0x004fda0003f24270 */
[----:B------:R3:W-:Y:S02]  /*0600*/  @!P1 STS.64 [R2], R4 ;  /* 0x0000000402009388 */ /* 0x0007e40000000a00 */
.L_x_120:
[----:B------:R-:W-:Y:S05]  /*0610*/  BSYNC.RECONVERGENT B0 ;  /* 0x0000000000007941 */ /* 0x000fea0003800200 */
.L_x_119:
[----:B------:R-:W-:Y:S04]  /*0620*/  BSSY.RECONVERGENT B0, `(.L_x_121) ;  /* 0x0000006000007945 */ /* 0x000fe80003800200 */
[----:B------:R-:W-:Y:S05]  /*0630*/  @P2 BRA `(.L_x_122) ;  /* 0x0000000000102947 */ /* 0x000fea0003800000 */
[----:B------:R-:W-:Y:S04]  /*0640*/  LDS R3, [R2] ;  /* 0x0000000002037984 */ /* 0x000fe80000000800 */
[----:B--23--:R-:W2:Y:S02]  /*0650*/  LDS.64 R4, [R2+0x40] ;  /* 0x0000400002047984 */ /* 0x00cea40000000a00 */
[----:B--2---:R-:W-:-:S13]  /*0660*/  ISETP.GT.AND P1, PT, R3, R4, PT ;  /* 0x000000040300720c */ /* 0x004fda0003f24270 */
[----:B------:R4:W-:Y:S02]  /*0670*/  @!P1 STS.64 [R2], R4 ;  /* 0x0000000402009388 */ /* 0x0009e40000000a00 */
.L_x_122:
[----:B------:R-:W-:Y:S05]  /*0680*/  BSYNC.RECONVERGENT B0 ;  /* 0x0000000000007941 */ /* 0x000fea0003800200 */
.L_x_121:
[----:B------:R-:W-:Y:S04]  /*0690*/  BSSY.RECONVERGENT B0, `(.L_x_123) ;  /* 0x0000006000007945 */ /* 0x000fe80003800200 */
[----:B------:R-:W-:Y:S05]  /*06a0*/  @P3 BRA `(.L_x_124) ;  /* 0x0000000000103947 */ /* 0x000fea0003800000 */
[----:B------:R-:W-:Y:S04]  /*06b0*/  LDS R3, [R2] ;  /* 0x0000000002037984 */ /* 0x000fe80000000800 */
[----:B--234-:R-:W2:Y:S02]  /*06c0*/  LDS.64 R4, [R2+0x20] ;  /* 0x0000200002047984 */ /* 0x01cea40000000a00 */
[----:B--2---:R-:W-:-:S13]  /*06d0*/  ISETP.GT.AND P1, PT, R3, R4, PT ;  /* 0x000000040300720c */ /* 0x004fda0003f24270 */
[----:B------:R2:W-:Y:S02]  /*06e0*/  @!P1 STS.64 [R2], R4 ;  /* 0x0000000402009388 */ /* 0x0005e40000000a00 */
.L_x_124:
[----:B------:R-:W-:Y:S05]  /*06f0*/  BSYNC.RECONVERGENT B0 ;  /* 0x0000000000007941 */ /* 0x000fea0003800200 */
.L_x_123:
[----:B------:R-:W-:Y:S04]  /*0700*/  BSSY.RECONVERGENT B0, `(.L_x_125) ;  /* 0x0000006000007945 */ /* 0x000fe80003800200 */
[----:B------:R-:W-:Y:S05]  /*0710*/  @P4 BRA `(.L_x_126) ;  /* 0x0000000000104947 */ /* 0x000fea0003800000 */
[----:B------:R-:W-:Y:S04]  /*0720*/  LDS R3, [R2] ;  /* 0x0000000002037984 */ /* 0x000fe80000000800 */
[----:B--234-:R-:W2:Y:S02]  /*0730*/  LDS.64 R4, [R2+0x10] ;  /* 0x0000100002047984 */ /* 0x01cea40000000a00 */
[----:B--2---:R-:W-:-:S13]  /*0740*/  ISETP.GT.AND P1, PT, R3, R4, PT ;  /* 0x000000040300720c */ /* 0x004fda0003f24270 */
[----:B------:R2:W-:Y:S02]  /*0750*/  @!P1 STS.64 [R2], R4 ;  /* 0x0000000402009388 */ /* 0x0005e40000000a00 */
.L_x_126:
[----:B------:R-:W-:Y:S05]  /*0760*/  BSYNC.RECONVERGENT B0 ;  /* 0x0000000000007941 */ /* 0x000fea0003800200 */
.L_x_125:
[----:B------:R-:W-:Y:S04]  /*0770*/  BSSY.RECONVERGENT B0, `(.L_x_127) ;  /* 0x0000006000007945 */ /* 0x000fe80003800200 */
[----:B------:R-:W-:Y:S05]  /*0780*/  @P5 BRA `(.L_x_128) ;  /* 0x0000000000105947 */ /* 0x000fea0003800000 */
[----:B------:R-:W-:Y:S04]  /*0790*/  LDS R3, [R2] ;  /* 0x0000000002037984 */ /* 0x000fe80000000800 */
[----:B--234-:R-:W2:Y:S02]  /*07a0*/  LDS.64 R4, [R2+0x8] ;  /* 0x0000080002047984 */ /* 0x01cea40000000a00 */
[----:B--2---:R-:W-:-:S13]  /*07b0*/  ISETP.GT.AND P1, PT, R3, R4, PT ;  /* 0x000000040300720c */ /* 0x004fda0003f24270 */
[----:B------:R2:W-:Y:S02]  /*07c0*/  @!P1 STS.64 [R2], R4 ;  /* 0x0000000402009388 */ /* 0x0005e40000000a00 */
.L_x_128:
[----:B------:R-:W-:Y:S05]  /*07d0*/  BSYNC.RECONVERGENT B0 ;  /* 0x0000000000007941 */ /* 0x000fea0003800200 */
.L_x_127:
[----:B------:R-:W-:Y:S05]  /*07e0*/  @P0 EXIT ;  /* 0x000000000000094d */ /* 0x000fea0003800000 */
[----:B--234-:R-:W2:Y:S01]  /*07f0*/  LDS.64 R4, [UR4] ;  /* 0x00000004ff047984 */ /* 0x01cea20008000a00 */
[----:B01----:R-:W0:Y:S02]  /*0800*/  LDC.64 R2, c[0x0][0x390] ;  /* 0x0000e400ff027b82 */ /* 0x003e240000000a00 */
[----:B0-----:R-:W-:-:S05]  /*0810*/  IMAD.WIDE.U32 R2, R0, 0x8, R2 ;  /* 0x0000000800027825 */ /* 0x001fca00078e0002 */
[----:B--2---:R-:W-:Y:S04]  /*0820*/  STG.E desc[UR6][R2.64], R4 ;  /* 0x0000000402007986 */ /* 0x004fe8000c101906 */
[----:B------:R-:W-:Y:S01]  /*0830*/  STG.E desc[UR6][R2.64+0x4], R5 ;  /* 0x0000040502007986 */ /* 0x000fe2000c101906 */
[----:B------:R-:W-:Y:S05]  /*0840*/  EXIT ;  /* 0x000000000000794d */ /* 0x000fea0003800000 */
.L_x_129:
        /* <DEDUP_REMOVED lines=11> */
.L_x_164:


//--------------------- .text._Z12reduceKernelILj1024EEviP6numberS1_ --------------------------
	.section	.text._Z12reduceKernelILj1024EEviP6numberS1_,"ax",@progbits
	.align	128
        .global         _Z12reduceKernelILj1024EEviP6numberS1_
        .type           _Z12reduceKernelILj1024EEviP6numberS1_,@function
        .size           _Z12reduceKernelILj1024EEviP6numberS1_,(.L_x_165 - _Z12reduceKernelILj1024EEviP6numberS1_)
        .other          _Z12reduceKernelILj1024EEviP6numberS1_,@"STO_CUDA_ENTRY STV_DEFAULT"
_Z12reduceKernelILj1024EEviP6numberS1_:
.text._Z12reduceKernelILj1024EEviP6numberS1_:
        /* <DEDUP_REMOVED lines=27> */
.L_x_131:
[----:B------:R-:W-:-:S13]  /*01b0*/  ISETP.GE.U32.AND P0, PT, R3, UR8, PT ;  /* 0x0000000803007c0c */ /* 0x000fda000bf06070 */
[----:B------:R-:W-:Y:S05]  /*01c0*/  @P0 BRA `(.L_x_132) ;  /* 0x0000000000140947 */ /* 0x000fea0003800000 */
[----:B------:R-:W0:Y:S02]  /*01d0*/  LDC.64 R6, c[0x0][0x388] ;  /* 0x0000e200ff067b82 */ /* 0x000e240000000a00 */
[----:B0-----:R-:W-:-:S05]  /*01e0*/  IMAD.WIDE.U32 R6, R3, 0x8, R6 ;  /* 0x0000000803067825 */ /* 0x001fca00078e0006 */
[----:B------:R-:W2:Y:S04]  /*01f0*/  LDG.E R8, desc[UR6][R6.64] ;  /* 0x0000000606087981 */ /* 0x000ea8000c1e1900 */
[----:B------:R-:W2:Y:S04]  /*0200*/  LDG.E R9, desc[UR6][R6.64+0x4] ;  /* 0x0000040606097981 */ /* 0x000ea8000c1e1900 */
[----:B--2---:R0:W-:Y:S02]  /*0210*/  STS.64 [R4], R8 ;  /* 0x0000000804007388 */ /* 0x0041e40000000a00 */
.L_x_132:
[----:B------:R-:W-:Y:S05]  /*0220*/  BSYNC.RECONVERGENT B0 ;  /* 0x0000000000007941 */ /* 0x000fea0003800200 */
.L_x_130:
[C---:B------:R-:W-:Y:S01]  /*0230*/  VIADD R5, R3.reuse, 0x200 ;  /* 0x0000020003057836 */ /* 0x040fe20000000000 */
[----:B------:R-:W-:Y:S01]  /*0240*/  BAR.SYNC.DEFER_BLOCKING 0x0 ;  /* 0x0000000000007b1d */ /* 0x000fe20000010000 */
[C---:B------:R-:W-:Y:S01]  /*0250*/  VIADD R6, R3.reuse, 0x100 ;  /* 0x0000010003067836 */ /* 0x040fe20000000000 */
[----:B------:R-:W-:Y:S01]  /*0260*/  ISETP.GT.U32.AND P4, PT, R2, 0x1f, PT ;  /* 0x0000001f0200780c */ /* 0x000fe20003f84070 */
[----:B------:R-:W-:Y:S01]  /*0270*/  VIADD R7, R3, 0x80 ;  /* 0x0000008003077836 */ /* 0x000fe20000000000 */
[----:B------:R-:W-:Y:S01]  /*0280*/  ISETP.GE.U32.AND P1, PT, R5, UR8, PT ;  /* 0x0000000805007c0c */ /* 0x000fe2000bf26070 */
[----:B0-----:R-:W-:Y:S01]  /*0290*/  VIADD R8, R3, 0x40 ;  /* 0x0000004003087836 */ /* 0x001fe20000000000 */
[----:B------:R-:W-:Y:S01]  /*02a0*/  ISETP.GE.U32.AND P2, PT, R6, UR8, PT ;  /* 0x0000000806007c0c */ /* 0x000fe2000bf46070 */
[----:B------:R-:W-:Y:S01]  /*02b0*/  BSSY.RECONVERGENT B0, `(.L_x_133) ;  /* 0x000000c000007945 */ /* 0x000fe20003800200 */
[----:B------:R-:W-:Y:S02]  /*02c0*/  ISETP.GT.U32.OR P1, PT, R2, 0x1ff, P1 ;  /* 0x000001ff0200780c */ /* 0x000fe40000f24470 */
[----:B------:R-:W-:-:S02]  /*02d0*/  ISETP.GE.U32.AND P3, PT, R7, UR8, PT ;  /* 0x0000000807007c0c */ /* 0x000fc4000bf66070 */
[----:B------:R-:W-:Y:S02]  /*02e0*/  ISETP.GE.U32.AND P0, PT, R8, UR8, PT ;  /* 0x0000000808007c0c */ /* 0x000fe4000bf06070 */
[C---:B------:R-:W-:Y:S02]  /*02f0*/  ISETP.GT.U32.OR P2, PT, R2.reuse, 0xff, P2 ;  /* 0x000000ff0200780c */ /* 0x040fe40001744470 */
[C---:B------:R-:W-:Y:S02]  /*0300*/  ISETP.GT.U32.OR P3, PT, R2.reuse, 0x7f, P3 ;  /* 0x0000007f0200780c */ /* 0x040fe40001f64470 */
[----:B------:R-:W-:-:S03]  /*0310*/  ISETP.GT.U32.OR P0, PT, R2, 0x3f, P0 ;  /* 0x0000003f0200780c */ /* 0x000fc60000704470 */
[----:B------:R-:W-:Y:S10]  /*0320*/  @P1 BRA `(.L_x_134) ;  /* 0x0000000000101947 */ /* 0x000ff40003800000 */
[----:B------:R-:W-:Y:S04]  /*0330*/  LDS R5, [R4] ;  /* 0x0000000004057984 */ /* 0x000fe80000000800 */
[----:B------:R-:W0:Y:S02]  /*0340*/  LDS.64 R6, [R4+0x1000] ;  /* 0x0010000004067984 */ /* 0x000e240000000a00 */
[----:B0-----:R-:W-:-:S13]  /*0350*/  ISETP.GT.AND P1, PT, R5, R6, PT ;  /* 0x000000060500720c */ /* 0x001fda0003f24270 */
[----:B------:R0:W-:Y:S02]  /*0360*/  @!P1 STS.64 [R4], R6 ;  /* 0x0000000604009388 */ /* 0x0001e40000000a00 */
.L_x_134:
[----:B------:R-:W-:Y:S05]  /*0370*/  BSYNC.RECONVERGENT B0 ;  /* 0x0000000000007941 */ /* 0x000fea0003800200 */
.L_x_133:
[----:B------:R-:W-:Y:S06]  /*0380*/  BAR.SYNC.DEFER_BLOCKING 0x0 ;  /* 0x0000000000007b1d */ /* 0x000fec0000010000 */
[----:B------:R-:W-:Y:S04]  /*0390*/  BSSY.RECONVERGENT B0, `(.L_x_135) ;  /* 0x0000006000007945 */ /* 0x000fe80003800200 */
[----:B------:R-:W-:Y:S05]  /*03a0*/  @P2 BRA `(.L_x_136) ;  /* 0x0000000000102947 */ /* 0x000fea0003800000 */
[----:B------:R-:W-:Y:S04]  /*03b0*/  LDS R5, [R4] ;  /* 0x0000000004057984 */ /* 0x000fe80000000800 */
[----:B0-----:R-:W0:Y:S02]  /*03c0*/  LDS.64 R6, [R4+0x800] ;  /* 0x0008000004067984 */ /* 0x001e240000000a00 */
[----:B0-----:R-:W-:-:S13]  /*03d0*/  ISETP.GT.AND P1, PT, R5, R6, PT ;  /* 0x000000060500720c */ /* 0x001fda0003f24270 */
[----:B------:R2:W-:Y:S02]  /*03e0*/  @!P1 STS.64 [R4], R6 ;  /* 0x0000000604009388 */ /* 0x0005e40000000a00 */
.L_x_136:
[----:B------:R-:W-:Y:S05]  /*03f0*/  BSYNC.RECONVERGENT B0 ;  /* 0x0000000000007941 */ /* 0x000fea0003800200 */
.L_x_135:
[----:B------:R-:W-:Y:S06]  /*0400*/  BAR.SYNC.DEFER_BLOCKING 0x0 ;  /* 0x0000000000007b1d */ /* 0x000fec0000010000 */
[----:B------:R-:W-:Y:S04]  /*0410*/  BSSY.RECONVERGENT B0, `(.L_x_137) ;  /* 0x0000006000007945 */ /* 0x000fe80003800200 */
[----:B------:R-:W-:Y:S05]  /*0420*/  @P3 BRA `(.L_x_138) ;  /* 0x0000000000103947 */ /* 0x000fea0003800000 */
[----:B------:R-:W-:Y:S04]  /*0430*/  LDS R5, [R4] ;  /* 0x0000000004057984 */ /* 0x000fe80000000800 */
[----:B0-2---:R-:W0:Y:S02]  /*0440*/  LDS.64 R6, [R4+0x400] ;  /* 0x0004000004067984 */ /* 0x005e240000000a00 */
[----:B0-----:R-:W-:-:S13]  /*0450*/  ISETP.GT.AND P1, PT, R5, R6, PT ;  /* 0x000000060500720c */ /* 0x001fda0003f24270 */
[----:B------:R3:W-:Y:S02]  /*0460*/  @!P1 STS.64 [R4], R6 ;  /* 0x0000000604009388 */ /* 0x0007e40000000a00 */
.L_x_138:
[----:B------:R-:W-:Y:S05]  /*0470*/  BSYNC.RECONVERGENT B0 ;  /* 0x0000000000007941 */ /* 0x000fea0003800200 */
.L_x_137:
[----:B------:R-:W-:Y:S06]  /*0480*/  BAR.SYNC.DEFER_BLOCKING 0x0 ;  /* 0x0000000000007b1d */ /* 0x000fec0000010000 */
[----:B------:R-:W-:Y:S04]  /*0490*/  BSSY.RECONVERGENT B0, `(.L_x_139) ;  /* 0x0000006000007945 */ /* 0x000fe80003800200 */
[----:B------:R-:W-:Y:S05]  /*04a0*/  @P0 BRA `(.L_x_140) ;  /* 0x0000000000100947 */ /* 0x000fea0003800000 */
[----:B------:R-:W-:Y:S04]  /*04b0*/  LDS R5, [R4] ;  /* 0x0000000004057984 */ /* 0x000fe80000000800 */
[----:B0-23--:R-:W0:Y:S02]  /*04c0*/  LDS.64 R6, [R4+0x200] ;  /* 0x0002000004067984 */ /* 0x00de240000000a00 */
[----:B0-----:R-:W-:-:S13]  /*04d0*/  ISETP.GT.AND P0, PT, R5, R6, PT ;  /* 0x000000060500720c */ /* 0x001fda0003f04270 */
[----:B------:R4:W-:Y:S02]  /*04e0*/  @!P0 STS.64 [R4], R6 ;  /* 0x0000000604008388 */ /* 0x0009e40000000a00 */
.L_x_140:
[----:B------:R-:W-:Y:S05]  /*04f0*/  BSYNC.RECONVERGENT B0 ;  /* 0x0000000000007941 */ /* 0x000fea0003800200 */
.L_x_139:
[----:B------:R-:W-:Y:S06]  /*0500*/  BAR.SYNC.DEFER_BLOCKING 0x0 ;  /* 0x0000000000007b1d */ /* 0x000fec0000010000 */
[----:B------:R-:W-:Y:S05]  /*0510*/  @P4 EXIT ;  /* 0x000000000000494d */ /* 0x000fea0003800000 */
[C---:B------:R-:W-:Y:S01]  /*0520*/  VIADD R5, R3.reuse, 0x20 ;  /* 0x0000002003057836 */ /* 0x040fe20000000000 */
[----:B------:R-:W-:Y:S01]  /*0530*/  ISETP.NE.AND P0, PT, R2, RZ, PT ;  /* 0x000000ff0200720c */ /* 0x000fe20003f05270 */
[C---:B0-234-:R-:W-:Y:S01]  /*0540*/  VIADD R6, R3.reuse, 0x10 ;  /* 0x0000001003067836 */ /* 0x05dfe20000000000 */
[----:B------:R-:W-:Y:S01]  /*0550*/  BSSY.RECONVERGENT B0, `(.L_x_141) ;  /* 0x0000010000007945 */ /* 0x000fe20003800200 */
[----:B------:R-:W-:Y:S01]  /*0560*/  VIADD R2, R3, 0x8 ;  /* 0x0000000803027836 */ /* 0x000fe20000000000 */
[----:B------:R-:W-:Y:S01]  /*0570*/  ISETP.GE.U32.AND P6, PT, R5, UR8, PT ;  /* 0x0000000805007c0c */ /* 0x000fe2000bfc6070 */
[C---:B------:R-:W-:Y:S01]  /*0580*/  VIADD R5, R3.reuse, 0x4 ;  /* 0x0000000403057836 */ /* 0x040fe20000000000 */
        /* <DEDUP_REMOVED lines=12> */
.L_x_142:
[----:B------:R-:W-:Y:S05]  /*0650*/  BSYNC.RECONVERGENT B0 ;  /* 0x0000000000007941 */ /* 0x000fea0003800200 */
.L_x_141:
[----:B------:R-:W-:Y:S04]  /*0660*/  BSSY.RECONVERGENT B0, `(.L_x_143) ;  /* 0x0000006000007945 */ /* 0x000fe80003800200 */
[----:B------:R-:W-:Y:S05]  /*0670*/  @P1 BRA `(.L_x_144) ;  /* 0x0000000000101947 */ /* 0x000fea0003800000 */
[----:B------:R-:W-:Y:S04]  /*0680*/  LDS R5, [R4] ;  /* 0x0000000004057984 */ /* 0x000fe80000000800 */
[----:B------:R-:W2:Y:S02]  /*0690*/  LDS.64 R2, [R4+0x80] ;  /* 0x0000800004027984 */ /* 0x000ea40000000a00 */
[----:B--2---:R-:W-:-:S13]  /*06a0*/  ISETP.GT.AND P1, PT, R5, R2, PT ;  /* 0x000000020500720c */ /* 0x004fda0003f24270 */
[----:B------:R2:W-:Y:S02]  /*06b0*/  @!P1 STS.64 [R4], R2 ;  /* 0x0000000204009388 */ /* 0x0005e40000000a00 */
.L_x_144:
[----:B------:R-:W-:Y:S05]  /*06c0*/  BSYNC.RECONVERGENT B0 ;  /* 0x0000000000007941 */ /* 0x000fea0003800200 */
.L_x_143:
[----:B------:R-:W-:Y:S04]  /*06d0*/  BSSY.RECONVERGENT B0, `(.L_x_145) ;  /* 0x0000006000007945 */ /* 0x000fe80003800200 */
[----:B------:R-:W-:Y:S05]  /*06e0*/  @P2 BRA `(.L_x_146) ;  /* 0x0000000000102947 */ /* 0x000fea0003800000 */
[----:B------:R-:W-:Y:S04]  /*06f0*/  LDS R5, [R4] ;  /* 0x0000000004057984 */ /* 0x000fe80000000800 */
[----:B--2---:R-:W2:Y:S02]  /*0700*/  LDS.64 R2, [R4+0x40] ;  /* 0x0000400004027984 */ /* 0x004ea40000000a00 */
[----:B--2---:R-:W-:-:S13]  /*0710*/  ISETP.GT.AND P1, PT, R5, R2, PT ;  /* 0x000000020500720c */ /* 0x004fda0003f24270 */
[----:B------:R3:W-:Y:S02]  /*0720*/  @!P1 STS.64 [R4], R2 ;  /* 0x0000000204009388 */ /* 0x0007e40000000a00 */
.L_x_146:
[----:B------:R-:W-:Y:S05]  /*0730*/  BSYNC.RECONVERGENT B0 ;  /* 0x0000000000007941 */ /* 0x000fea0003800200 */
.L_x_145:
[----:B------:R-:W-:Y:S04]  /*0740*/  BSSY.RECONVERGENT B0, `(.L_x_147) ;  /* 0x0000006000007945 */ /* 0x000fe80003800200 */
[----:B------:R-:W-:Y:S05]  /*0750*/  @P3 BRA `(.L_x_148) ;  /* 0x0000000000103947 */ /* 0x000fea0003800000 */
[----:B------:R-:W-:Y:S04]  /*0760*/  LDS R5, [R4] ;  /* 0x0000000004057984 */ /* 0x000fe80000000800 */
[----:B--23--:R-:W2:Y:S02]  /*0770*/  LDS.64 R2, [R4+0x20] ;  /* 0x0000200004027984 */ /* 0x00cea40000000a00 */
[----:B--2---:R-:W-:-:S13]  /*0780*/  ISETP.GT.AND P1, PT, R5, R2, PT ;  /* 0x000000020500720c */ /* 0x004fda0003f24270 */
[----:B------:R4:W-:Y:S02]  /*0790*/  @!P1 STS.64 [R4], R2 ;  /* 0x0000000204009388 */ /* 0x0009e40000000a00 */
.L_x_148:
[----:B------:R-:W-:Y:S05]  /*07a0*/  BSYNC.RECONVERGENT B0 ;  /* 0x0000000000007941 */ /* 0x000fea0003800200 */
.L_x_147:
[----:B------:R-:W-:Y:S04]  /*07b0*/  BSSY.RECONVERGENT B0, `(.L_x_149) ;  /* 0x0000006000007945 */ /* 0x000fe80003800200 */
[----:B------:R-:W-:Y:S05]  /*07c0*/  @P4 BRA `(.L_x_150) ;  /* 0x0000000000104947 */ /* 0x000fea0003800000 */
[----:B------:R-:W-:Y:S04]  /*07d0*/  LDS R5, [R4] ;  /* 0x0000000004057984 */ /* 0x000fe80000000800 */
[----:B--234-:R-:W2:Y:S02]  /*07e0*/  LDS.64 R2, [R4+0x10] ;  /* 0x0000100004027984 */ /* 0x01cea40000000a00 */
[----:B--2---:R-:W-:-:S13]  /*07f0*/  ISETP.GT.AND P1, PT, R5, R2, PT ;  /* 0x000000020500720c */ /* 0x004fda0003f24270 */
[----:B------:R2:W-:Y:S02]  /*0800*/  @!P1 STS.64 [R4], R2 ;  /* 0x0000000204009388 */ /* 0x0005e40000000a00 */
.L_x_150:
[----:B------:R-:W-:Y:S05]  /*0810*/  BSYNC.RECONVERGENT B0 ;  /* 0x0000000000007941 */ /* 0x000fea0003800200 */
.L_x_149:
[----:B------:R-:W-:Y:S04]  /*0820*/  BSSY.RECONVERGENT B0, `(.L_x_151) ;  /* 0x0000006000007945 */ /* 0x000fe80003800200 */
[----:B------:R-:W-:Y:S05]  /*0830*/  @P5 BRA `(.L_x_152) ;  /* 0x0000000000105947 */ /* 0x000fea0003800000 */
[----:B------:R-:W-:Y:S04]  /*0840*/  LDS R5, [R4] ;  /* 0x0000000004057984 */ /* 0x000fe80000000800 */
[----:B--234-:R-:W2:Y:S02]  /*0850*/  LDS.64 R2, [R4+0x8] ;  /* 0x0000080004027984 */ /* 0x01cea40000000a00 */
[----:B--2---:R-:W-:-:S13]  /*0860*/  ISETP.GT.AND P1, PT, R5, R2, PT ;  /* 0x000000020500720c */ /* 0x004fda0003f24270 */
[----:B------:R2:W-:Y:S02]  /*0870*/  @!P1 STS.64 [R4], R2 ;  /* 0x0000000204009388 */ /* 0x0005e40000000a00 */
.L_x_152:
[----:B------:R-:W-:Y:S05]  /*0880*/  BSYNC.RECONVERGENT B0 ;  /* 0x0000000000007941 */ /* 0x000fea0003800200 */
.L_x_151:
[----:B------:R-:W-:Y:S05]  /*0890*/  @P0 EXIT ;  /* 0x000000000000094d */ /* 0x000fea0003800000 */
[----:B01234-:R-:W0:Y:S01]  /*08a0*/  LDS.64 R4, [UR4] ;  /* 0x00000004ff047984 */ /* 0x01fe220008000a00 */
[----:B------:R-:W1:Y:S02]  /*08b0*/  LDC.64 R2, c[0x0][0x390] ;  /* 0x0000e400ff027b82 */ /* 0x000e640000000a00 */
[----:B-1----:R-:W-:-:S05]  /*08c0*/  IMAD.WIDE.U32 R2, R0, 0x8, R2 ;  /* 0x0000000800027825 */ /* 0x002fca00078e0002 */
[----:B0-----:R-:W-:Y:S04]  /*08d0*/  STG.E desc[UR6][R2.64], R4 ;  /* 0x0000000402007986 */ /* 0x001fe8000c101906 */
[----:B------:R-:W-:Y:S01]  /*08e0*/  STG.E desc[UR6][R2.64+0x4], R5 ;  /* 0x0000040502007986 */ /* 0x000fe2000c101906 */
[----:B------:R-:W-:Y:S05]  /*08f0*/  EXIT ;  /* 0x000000000000794d */ /* 0x000fea0003800000 */
.L_x_153:
        /* <DEDUP_REMOVED lines=16> */
.L_x_165:


//--------------------- .text._Z10swapKerneliP6numberS0_ --------------------------
	.section	.text._Z10swapKerneliP6numberS0_,"ax",@progbits
	.align	128
        .global         _Z10swapKerneliP6numberS0_
        .type           _Z10swapKerneliP6numberS0_,@function
        .size           _Z10swapKerneliP6numberS0_,(.L_x_166 - _Z10swapKerneliP6numberS0_)
        .other          _Z10swapKerneliP6numberS0_,@"STO_CUDA_ENTRY STV_DEFAULT"
_Z10swapKerneliP6numberS0_:
.text._Z10swapKerneliP6numberS0_:
[----:B------:R-:W-:Y:S01]  /*0000*/  LDC R1, c[0x0][0x37c] ;  /* 0x0000df00ff017b82 */ /* 0x000fe20000000800 */
[----:B------:R-:W0:Y:S02]  /*0010*/  S2R R0, SR_TID.X ;  /* 0x0000000000007919 */ /* 0x000e240000002100 */
[----:B0-----:R-:W-:-:S13]  /*0020*/  ISETP.NE.AND P0, PT, R0, RZ, PT ;  /* 0x000000ff0000720c */ /* 0x001fda0003f05270 */
[----:B------:R-:W-:Y:S05]  /*0030*/  @P0 EXIT ;  /* 0x000000000000094d */ /* 0x000fea0003800000 */
[----:B------:R-:W0:Y:S01]  /*0040*/  LDC R13, c[0x0][0x380] ;  /* 0x0000e000ff0d7b82 */ /* 0x000e220000000800 */
[----:B------:R-:W1:Y:S07]  /*0050*/  LDCU.64 UR4, c[0x0][0x358] ;  /* 0x00006b00ff0477ac */ /* 0x000e6e0008000a00 */
[----:B------:R-:W1:Y:S08]  /*0060*/  LDC.64 R2, c[0x0][0x390] ;  /* 0x0000e400ff027b82 */ /* 0x000e700000000a00 */
[----:B------:R-:W0:Y:S01]  /*0070*/  LDC.64 R6, c[0x0][0x388] ;  /* 0x0000e200ff067b82 */ /* 0x000e220000000a00 */
[----:B-1----:R-:W2:Y:S04]  /*0080*/  LDG.E R11, desc[UR4][R2.64+0x4] ;  /* 0x00000404020b7981 */ /* 0x002ea8000c1e1900 */
[----:B------:R-:W3:Y:S01]  /*0090*/  LDG.E R9, desc[UR4][R2.64] ;  /* 0x0000000402097981 */ /* 0x000ee2000c1e1900 */
[----:B0-----:R-:W-:-:S05]  /*00a0*/  IMAD.WIDE R4, R13, 0x8, R6 ;  /* 0x000000080d047825 */ /* 0x001fca00078e0206 */
[----:B------:R-:W4:Y:S01]  /*00b0*/  LDG.E R15, desc[UR4][R4.64+-0x8] ;  /* 0xfffff804040f7981 */ /* 0x000f22000c1e1900 */
[----:B------:R-:W-:Y:S01]  /*00c0*/  IADD3 R13, PT, PT, R13, -0x1, RZ ;  /* 0xffffffff0d0d7810 */ /* 0x000fe20007ffe0ff */
[----:B--2---:R-:W-:-:S05]  /*00d0*/  IMAD.WIDE R6, R11, 0x8, R6 ;  /* 0x000000080b067825 */ /* 0x004fca00078e0206 */
[----:B------:R-:W-:Y:S04]  /*00e0*/  STG.E desc[UR4][R6.64+0x4], R11 ;  /* 0x0000040b06007986 */ /* 0x000fe8000c101904 */
[----:B----4-:R-:W-:Y:S04]  /*00f0*/  STG.E desc[UR4][R6.64], R15 ;  /* 0x0000000f06007986 */ /* 0x010fe8000c101904 */
[----:B---3--:R-:W-:Y:S04]  /*0100*/  STG.E desc[UR4][R4.64+-0x8], R9 ;  /* 0xfffff80904007986 */ /* 0x008fe8000c101904 */
[----:B------:R-:W-:Y:S01]  /*0110*/  STG.E desc[UR4][R4.64+-0x4], R13 ;  /* 0xfffffc0d04007986 */ /* 0x000fe2000c101904 */
[----:B------:R-:W-:Y:S05]  /*0120*/  EXIT ;  /* 0x000000000000794d */ /* 0x000fea0003800000 */
.L_x_154:
        /* <DEDUP_REMOVED lines=13> */
.L_x_166:


//--------------------- .nv.shared._Z12reduceKernelILj1EEviP6numberS1_ --------------------------
	.section	.nv.shared._Z12reduceKernelILj1EEviP6numberS1_,"aw",@nobits
	.sectionflags	@""
	.align	16
	.zero		1024


//--------------------- .nv.shared.reserved.0     --------------------------
	.section	.nv.shared.reserved.0,"aw",@nobits
	.weak		__nv_reservedSMEM_offset_0_alias
	.size		__nv_reservedSMEM_offset_0_alias, 0, 64
	.other		__nv_reservedSMEM_offset_0_alias,@"STO_CUDA_RESERVED_SHARED STV_DEFAULT"
__nv_reservedSMEM_offset_0_alias:
	.zero		0
	.zero		64


//--------------------- .nv.shared._Z12reduceKernelILj2EEviP6numberS1_ --------------------------
	.section	.nv.shared._Z12reduceKernelILj2EEviP6numberS1_,"aw",@nobits
	.sectionflags	@""
	.align	16
	.zero		1024


//--------------------- .nv.shared._Z12reduceKernelILj4EEviP6numberS1_ --------------------------
	.section	.nv.shared._Z12reduceKernelILj4EEviP6numberS1_,"aw",@nobits
	.sectionflags	@""
	.align	16
	.zero		1024


//--------------------- .nv.shared._Z12reduceKernelILj8EEviP6numberS1_ --------------------------
	.section	.nv.shared._Z12reduceKernelILj8EEviP6numberS1_,"aw",@nobits
	.sectionflags	@""
	.align	16
	.zero		1024


//--------------------- .nv.shared._Z12reduceKernelILj16EEviP6numberS1_ --------------------------
	.section	.nv.shared._Z12reduceKernelILj16EEviP6numberS1_,"aw",@nobits
	.sectionflags	@""
	.align	16
	.zero		1024


//--------------------- .nv.shared._Z12reduceKernelILj32EEviP6numberS1_ --------------------------
	.section	.nv.shared._Z12reduceKernelILj32EEviP6numberS1_,"aw",@nobits
	.sectionflags	@""
	.align	16
	.zero		1024


//--------------------- .nv.shared._Z12reduceKernelILj64EEviP6numberS1_ --------------------------
	.section	.nv.shared._Z12reduceKernelILj64EEviP6numberS1_,"aw",@nobits
	.sectionflags	@""
	.align	16
	.zero		1024


//--------------------- .nv.shared._Z12reduceKernelILj128EEviP6numberS1_ --------------------------
	.section	.nv.shared._Z12reduceKernelILj128EEviP6numberS1_,"aw",@nobits
	.sectionflags	@""
	.align	16
	.zero		1024


//--------------------- .nv.shared._Z12reduceKernelILj256EEviP6numberS1_ --------------------------
	.section	.nv.shared._Z12reduceKernelILj256EEviP6numberS1_,"aw",@nobits
	.sectionflags	@""
	.align	16
	.zero		1024


//--------------------- .nv.shared._Z12reduceKernelILj512EEviP6numberS1_ --------------------------
	.section	.nv.shared._Z12reduceKernelILj512EEviP6numberS1_,"aw",@nobits
	.sectionflags	@""
	.align	16
	.zero		1024


//--------------------- .nv.shared._Z12reduceKernelILj1024EEviP6numberS1_ --------------------------
	.section	.nv.shared._Z12reduceKernelILj1024EEviP6numberS1_,"aw",@nobits
	.sectionflags	@""
	.align	16
	.zero		1024


//--------------------- .nv.shared._Z10swapKerneliP6numberS0_ --------------------------
	.section	.nv.shared._Z10swapKerneliP6numberS0_,"aw",@nobits
	.sectionflags	@""
	.align	16
	.zero		1024


//--------------------- .nv.constant0._Z12reduceKernelILj1EEviP6numberS1_ --------------------------
	.section	.nv.constant0._Z12reduceKernelILj1EEviP6numberS1_,"a",@progbits
	.sectionflags	@""
	.align	4
.nv.constant0._Z12reduceKernelILj1EEviP6numberS1_:
	.zero		920


//--------------------- .nv.constant0._Z12reduceKernelILj2EEviP6numberS1_ --------------------------
	.section	.nv.constant0._Z12reduceKernelILj2EEviP6numberS1_,"a",@progbits
	.sectionflags	@""
	.align	4
.nv.constant0._Z12reduceKernelILj2EEviP6numberS1_:
	.zero		920


//--------------------- .nv.constant0._Z12reduceKernelILj4EEviP6numberS1_ --------------------------
	.section	.nv.constant0._Z12reduceKernelILj4EEviP6numberS1_,"a",@progbits
	.sectionflags	@""
	.align	4
.nv.constant0._Z12reduceKernelILj4EEviP6numberS1_:
	.zero		920


//--------------------- .nv.constant0._Z12reduceKernelILj8EEviP6numberS1_ --------------------------
	.section	.nv.constant0._Z12reduceKernelILj8EEviP6numberS1_,"a",@progbits
	.sectionflags	@""
	.align	4
.nv.constant0._Z12reduceKernelILj8EEviP6numberS1_:
	.zero		920


//--------------------- .nv.constant0._Z12reduceKernelILj16EEviP6numberS1_ --------------------------
	.section	.nv.constant0._Z12reduceKernelILj16EEviP6numberS1_,"a",@progbits
	.sectionflags	@""
	.align	4
.nv.constant0._Z12reduceKernelILj16EEviP6numberS1_:
	.zero		920


//--------------------- .nv.constant0._Z12reduceKernelILj32EEviP6numberS1_ --------------------------
	.section	.nv.constant0._Z12reduceKernelILj32EEviP6numberS1_,"a",@progbits
	.sectionflags	@""
	.align	4
.nv.constant0._Z12reduceKernelILj32EEviP6numberS1_:
	.zero		920


//--------------------- .nv.constant0._Z12reduceKernelILj64EEviP6numberS1_ --------------------------
	.section	.nv.constant0._Z12reduceKernelILj64EEviP6numberS1_,"a",@progbits
	.sectionflags	@""
	.align	4
.nv.constant0._Z12reduceKernelILj64EEviP6numberS1_:
	.zero		920


//--------------------- .nv.constant0._Z12reduceKernelILj128EEviP6numberS1_ --------------------------
	.section	.nv.constant0._Z12reduceKernelILj128EEviP6numberS1_,"a",@progbits
	.sectionflags	@""
	.align	4
.nv.constant0._Z12reduceKernelILj128EEviP6numberS1_:
	.zero		920


//--------------------- .nv.constant0._Z12reduceKernelILj256EEviP6numberS1_ --------------------------
	.section	.nv.constant0._Z12reduceKernelILj256EEviP6numberS1_,"a",@progbits
	.sectionflags	@""
	.align	4
.nv.constant0._Z12reduceKernelILj256EEviP6numberS1_:
	.zero		920


//--------------------- .nv.constant0._Z12reduceKernelILj512EEviP6numberS1_ --------------------------
	.section	.nv.constant0._Z12reduceKernelILj512EEviP6numberS1_,"a",@progbits
	.sectionflags	@""
	.align	4
.nv.constant0._Z12reduceKernelILj512EEviP6numberS1_:
	.zero		920


//--------------------- .nv.constant0._Z12reduceKernelILj1024EEviP6numberS1_ --------------------------
	.section	.nv.constant0._Z12reduceKernelILj1024EEviP6numberS1_,"a",@progbits
	.sectionflags	@""
	.align	4
.nv.constant0._Z12reduceKernelILj1024EEviP6numberS1_:
	.zero		920


//--------------------- .nv.constant0._Z10swapKerneliP6numberS0_ --------------------------
	.section	.nv.constant0._Z10swapKerneliP6numberS0_,"a",@progbits
	.sectionflags	@""
	.align	4
.nv.constant0._Z10swapKerneliP6numberS0_:
	.zero		920


//--------------------- SYMBOLS --------------------------

	.type		.nv.reservedSmem.offset0,@object
	.size		.nv.reservedSmem.offset0,0x4
	.type		.nv.reservedSmem.cap,@object
	.size		.nv.reservedSmem.cap,0x4
